//
// Generated by NVIDIA NVVM Compiler
//
// Compiler Build ID: CL-36424714
// Cuda compilation tools, release 13.0, V13.0.88
// Based on NVVM 20.0.0
//

.version 9.0
.target sm_100
.address_size 64

	// .globl	_Z13scanExcKernelPfS_j
.extern .shared .align 16 .b8 sh_mem[];
.extern .shared .align 16 .b8 sh_mem1[];

.visible .entry _Z13scanExcKernelPfS_j(
	.param .u64 .ptr .align 1 _Z13scanExcKernelPfS_j_param_0,
	.param .u64 .ptr .align 1 _Z13scanExcKernelPfS_j_param_1,
	.param .u32 _Z13scanExcKernelPfS_j_param_2
)
{
	.reg .pred 	%p<15>;
	.reg .b32 	%r<15>;
	.reg .b32 	%f<45>;
	.reg .b64 	%rd<9>;

	ld.param.u64 	%rd1, [_Z13scanExcKernelPfS_j_param_0];
	ld.param.u64 	%rd2, [_Z13scanExcKernelPfS_j_param_1];
	ld.param.u32 	%r6, [_Z13scanExcKernelPfS_j_param_2];
	mov.u32 	%r1, %tid.x;
	mov.u32 	%r7, %ctaid.x;
	mov.u32 	%r8, %ntid.x;
	mad.lo.s32 	%r2, %r7, %r8, %r1;
	setp.ge.u32 	%p1, %r2, %r6;
	mov.f32 	%f42, 0f00000000;
	@%p1 bra 	$L__BB0_2;
	cvta.to.global.u64 	%rd3, %rd1;
	mul.wide.u32 	%rd4, %r2, 4;
	add.s64 	%rd5, %rd3, %rd4;
	ld.global.f32 	%f42, [%rd5];
$L__BB0_2:
	shl.b32 	%r9, %r1, 2;
	mov.u32 	%r10, sh_mem;
	add.s32 	%r3, %r10, %r9;
	st.shared.f32 	[%r3], %f42;
	bar.sync 	0;
	and.b32  	%r4, %r1, 31;
	setp.eq.s32 	%p2, %r4, 0;
	mov.f32 	%f44, 0f00000000;
	@%p2 bra 	$L__BB0_9;
	ld.volatile.shared.f32 	%f9, [%r3+-4];
	ld.volatile.shared.f32 	%f10, [%r3];
	add.f32 	%f11, %f9, %f10;
	st.volatile.shared.f32 	[%r3], %f11;
	setp.eq.s32 	%p3, %r4, 1;
	@%p3 bra 	$L__BB0_8;
	ld.volatile.shared.f32 	%f12, [%r3+-8];
	ld.volatile.shared.f32 	%f13, [%r3];
	add.f32 	%f14, %f12, %f13;
	st.volatile.shared.f32 	[%r3], %f14;
	setp.lt.u32 	%p4, %r4, 4;
	@%p4 bra 	$L__BB0_8;
	ld.volatile.shared.f32 	%f15, [%r3+-16];
	ld.volatile.shared.f32 	%f16, [%r3];
	add.f32 	%f17, %f15, %f16;
	st.volatile.shared.f32 	[%r3], %f17;
	setp.lt.u32 	%p5, %r4, 8;
	@%p5 bra 	$L__BB0_8;
	ld.volatile.shared.f32 	%f18, [%r3+-32];
	ld.volatile.shared.f32 	%f19, [%r3];
	add.f32 	%f20, %f18, %f19;
	st.volatile.shared.f32 	[%r3], %f20;
	setp.lt.u32 	%p6, %r4, 16;
	@%p6 bra 	$L__BB0_8;
	ld.volatile.shared.f32 	%f21, [%r3+-64];
	ld.volatile.shared.f32 	%f22, [%r3];
	add.f32 	%f23, %f21, %f22;
	st.volatile.shared.f32 	[%r3], %f23;
$L__BB0_8:
	ld.volatile.shared.f32 	%f44, [%r3+-4];
$L__BB0_9:
	bar.sync 	0;
	setp.ne.s32 	%p7, %r4, 31;
	shr.u32 	%r11, %r1, 3;
	and.b32  	%r12, %r11, 124;
	add.s32 	%r5, %r10, %r12;
	@%p7 bra 	$L__BB0_11;
	ld.volatile.shared.f32 	%f24, [%r3];
	st.volatile.shared.f32 	[%r5], %f24;
$L__BB0_11:
	bar.sync 	0;
	add.s32 	%r14, %r1, -32;
	setp.lt.u32 	%p8, %r14, -31;
	@%p8 bra 	$L__BB0_18;
	ld.volatile.shared.f32 	%f25, [%r3+-4];
	ld.volatile.shared.f32 	%f26, [%r3];
	add.f32 	%f27, %f25, %f26;
	st.volatile.shared.f32 	[%r3], %f27;
	setp.lt.u32 	%p9, %r1, 2;
	@%p9 bra 	$L__BB0_17;
	ld.volatile.shared.f32 	%f28, [%r3+-8];
	ld.volatile.shared.f32 	%f29, [%r3];
	add.f32 	%f30, %f28, %f29;
	st.volatile.shared.f32 	[%r3], %f30;
	setp.lt.u32 	%p10, %r1, 4;
	@%p10 bra 	$L__BB0_17;
	ld.volatile.shared.f32 	%f31, [%r3+-16];
	ld.volatile.shared.f32 	%f32, [%r3];
	add.f32 	%f33, %f31, %f32;
	st.volatile.shared.f32 	[%r3], %f33;
	setp.lt.u32 	%p11, %r1, 8;
	@%p11 bra 	$L__BB0_17;
	ld.volatile.shared.f32 	%f34, [%r3+-32];
	ld.volatile.shared.f32 	%f35, [%r3];
	add.f32 	%f36, %f34, %f35;
	st.volatile.shared.f32 	[%r3], %f36;
	setp.lt.u32 	%p12, %r1, 16;
	@%p12 bra 	$L__BB0_17;
	ld.volatile.shared.f32 	%f37, [%r3+-64];
	ld.volatile.shared.f32 	%f38, [%r3];
	add.f32 	%f39, %f37, %f38;
	st.volatile.shared.f32 	[%r3], %f39;
$L__BB0_17:
	ld.volatile.shared.f32 	%f40, [%r3+-4];
$L__BB0_18:
	setp.lt.u32 	%p13, %r1, 32;
	bar.sync 	0;
	@%p13 bra 	$L__BB0_20;
	ld.volatile.shared.f32 	%f41, [%r5+-4];
	add.f32 	%f44, %f44, %f41;
$L__BB0_20:
	setp.ge.u32 	%p14, %r2, %r6;
	@%p14 bra 	$L__BB0_22;
	cvta.to.global.u64 	%rd6, %rd2;
	mul.wide.u32 	%rd7, %r2, 4;
	add.s64 	%rd8, %rd6, %rd7;
	st.global.f32 	[%rd8], %f44;
$L__BB0_22:
	ret;

}
	// .globl	_Z13scanIncKernelPfS_j
.visible .entry _Z13scanIncKernelPfS_j(
	.param .u64 .ptr .align 1 _Z13scanIncKernelPfS_j_param_0,
	.param .u64 .ptr .align 1 _Z13scanIncKernelPfS_j_param_1,
	.param .u32 _Z13scanIncKernelPfS_j_param_2
)
{
	.reg .pred 	%p<16>;
	.reg .b32 	%r<14>;
	.reg .b32 	%f<42>;
	.reg .b64 	%rd<9>;

	ld.param.u64 	%rd1, [_Z13scanIncKernelPfS_j_param_0];
	ld.param.u64 	%rd2, [_Z13scanIncKernelPfS_j_param_1];
	ld.param.u32 	%r6, [_Z13scanIncKernelPfS_j_param_2];
	mov.u32 	%r1, %tid.x;
	mov.u32 	%r7, %ctaid.x;
	mov.u32 	%r8, %ntid.x;
	mad.lo.s32 	%r2, %r7, %r8, %r1;
	setp.ge.u32 	%p1, %r2, %r6;
	mov.f32 	%f40, 0f00000000;
	@%p1 bra 	$L__BB1_2;
	cvta.to.global.u64 	%rd3, %rd1;
	mul.wide.u32 	%rd4, %r2, 4;
	add.s64 	%rd5, %rd3, %rd4;
	ld.global.f32 	%f40, [%rd5];
$L__BB1_2:
	shl.b32 	%r9, %r1, 2;
	mov.u32 	%r10, sh_mem;
	add.s32 	%r3, %r10, %r9;
	st.shared.f32 	[%r3], %f40;
	bar.sync 	0;
	and.b32  	%r4, %r1, 31;
	setp.eq.s32 	%p2, %r4, 0;
	@%p2 bra 	$L__BB1_8;
	ld.volatile.shared.f32 	%f7, [%r3+-4];
	ld.volatile.shared.f32 	%f8, [%r3];
	add.f32 	%f9, %f7, %f8;
	st.volatile.shared.f32 	[%r3], %f9;
	setp.eq.s32 	%p3, %r4, 1;
	@%p3 bra 	$L__BB1_8;
	ld.volatile.shared.f32 	%f10, [%r3+-8];
	ld.volatile.shared.f32 	%f11, [%r3];
	add.f32 	%f12, %f10, %f11;
	st.volatile.shared.f32 	[%r3], %f12;
	setp.lt.u32 	%p4, %r4, 4;
	@%p4 bra 	$L__BB1_8;
	ld.volatile.shared.f32 	%f13, [%r3+-16];
	ld.volatile.shared.f32 	%f14, [%r3];
	add.f32 	%f15, %f13, %f14;
	st.volatile.shared.f32 	[%r3], %f15;
	setp.lt.u32 	%p5, %r4, 8;
	@%p5 bra 	$L__BB1_8;
	ld.volatile.shared.f32 	%f16, [%r3+-32];
	ld.volatile.shared.f32 	%f17, [%r3];
	add.f32 	%f18, %f16, %f17;
	st.volatile.shared.f32 	[%r3], %f18;
	setp.lt.u32 	%p6, %r4, 16;
	@%p6 bra 	$L__BB1_8;
	ld.volatile.shared.f32 	%f19, [%r3+-64];
	ld.volatile.shared.f32 	%f20, [%r3];
	add.f32 	%f21, %f19, %f20;
	st.volatile.shared.f32 	[%r3], %f21;
$L__BB1_8:
	ld.volatile.shared.f32 	%f41, [%r3];
	bar.sync 	0;
	setp.ne.s32 	%p7, %r4, 31;
	shr.u32 	%r11, %r1, 3;
	and.b32  	%r12, %r11, 124;
	add.s32 	%r5, %r10, %r12;
	@%p7 bra 	$L__BB1_10;
	ld.volatile.shared.f32 	%f22, [%r3];
	st.volatile.shared.f32 	[%r5], %f22;
$L__BB1_10:
	bar.sync 	0;
	setp.gt.u32 	%p8, %r1, 31;
	@%p8 bra 	$L__BB1_18;
	setp.eq.s32 	%p9, %r1, 0;
	@%p9 bra 	$L__BB1_17;
	ld.volatile.shared.f32 	%f23, [%r3+-4];
	ld.volatile.shared.f32 	%f24, [%r3];
	add.f32 	%f25, %f23, %f24;
	st.volatile.shared.f32 	[%r3], %f25;
	setp.eq.s32 	%p10, %r1, 1;
	@%p10 bra 	$L__BB1_17;
	ld.volatile.shared.f32 	%f26, [%r3+-8];
	ld.volatile.shared.f32 	%f27, [%r3];
	add.f32 	%f28, %f26, %f27;
	st.volatile.shared.f32 	[%r3], %f28;
	setp.lt.u32 	%p11, %r1, 4;
	@%p11 bra 	$L__BB1_17;
	ld.volatile.shared.f32 	%f29, [%r3+-16];
	ld.volatile.shared.f32 	%f30, [%r3];
	add.f32 	%f31, %f29, %f30;
	st.volatile.shared.f32 	[%r3], %f31;
	setp.lt.u32 	%p12, %r1, 8;
	@%p12 bra 	$L__BB1_17;
	ld.volatile.shared.f32 	%f32, [%r3+-32];
	ld.volatile.shared.f32 	%f33, [%r3];
	add.f32 	%f34, %f32, %f33;
	st.volatile.shared.f32 	[%r3], %f34;
	setp.lt.u32 	%p13, %r1, 16;
	@%p13 bra 	$L__BB1_17;
	ld.volatile.shared.f32 	%f35, [%r3+-64];
	ld.volatile.shared.f32 	%f36, [%r3];
	add.f32 	%f37, %f35, %f36;
	st.volatile.shared.f32 	[%r3], %f37;
$L__BB1_17:
	ld.volatile.shared.f32 	%f38, [%r3];
$L__BB1_18:
	setp.lt.u32 	%p14, %r1, 32;
	bar.sync 	0;
	@%p14 bra 	$L__BB1_20;
	ld.volatile.shared.f32 	%f39, [%r5+-4];
	add.f32 	%f41, %f41, %f39;
$L__BB1_20:
	setp.ge.u32 	%p15, %r2, %r6;
	@%p15 bra 	$L__BB1_22;
	cvta.to.global.u64 	%rd6, %rd2;
	mul.wide.u32 	%rd7, %r2, 4;
	add.s64 	%rd8, %rd6, %rd7;
	st.global.f32 	[%rd8], %f41;
$L__BB1_22:
	ret;

}
	// .globl	_Z19scanIncKernelAddIntPiS_j
.visible .entry _Z19scanIncKernelAddIntPiS_j(
	.param .u64 .ptr .align 1 _Z19scanIncKernelAddIntPiS_j_param_0,
	.param .u64 .ptr .align 1 _Z19scanIncKernelAddIntPiS_j_param_1,
	.param .u32 _Z19scanIncKernelAddIntPiS_j_param_2
)
{
	.reg .pred 	%p<16>;
	.reg .b32 	%r<53>;
	.reg .b64 	%rd<9>;
	.reg .b64 	%fd<5>;

	ld.param.u64 	%rd1, [_Z19scanIncKernelAddIntPiS_j_param_0];
	ld.param.u64 	%rd2, [_Z19scanIncKernelAddIntPiS_j_param_1];
	ld.param.u32 	%r9, [_Z19scanIncKernelAddIntPiS_j_param_2];
	mov.u32 	%r1, %tid.x;
	mov.u32 	%r10, %ctaid.x;
	mov.u32 	%r11, %ntid.x;
	mad.lo.s32 	%r2, %r10, %r11, %r1;
	setp.ge.u32 	%p1, %r2, %r9;
	mov.f64 	%fd4, 0d0000000000000000;
	@%p1 bra 	$L__BB2_2;
	cvta.to.global.u64 	%rd3, %rd1;
	mul.wide.u32 	%rd4, %r2, 4;
	add.s64 	%rd5, %rd3, %rd4;
	ld.global.u32 	%r12, [%rd5];
	cvt.rn.f64.s32 	%fd4, %r12;
$L__BB2_2:
	cvt.rzi.s32.f64 	%r13, %fd4;
	shl.b32 	%r14, %r1, 2;
	mov.u32 	%r15, sh_mem1;
	add.s32 	%r3, %r15, %r14;
	st.shared.u32 	[%r3], %r13;
	bar.sync 	0;
	and.b32  	%r4, %r1, 31;
	setp.eq.s32 	%p2, %r4, 0;
	@%p2 bra 	$L__BB2_8;
	ld.volatile.shared.u32 	%r16, [%r3+-4];
	ld.volatile.shared.u32 	%r17, [%r3];
	add.s32 	%r18, %r17, %r16;
	st.volatile.shared.u32 	[%r3], %r18;
	setp.eq.s32 	%p3, %r4, 1;
	@%p3 bra 	$L__BB2_8;
	ld.volatile.shared.u32 	%r19, [%r3+-8];
	ld.volatile.shared.u32 	%r20, [%r3];
	add.s32 	%r21, %r20, %r19;
	st.volatile.shared.u32 	[%r3], %r21;
	setp.lt.u32 	%p4, %r4, 4;
	@%p4 bra 	$L__BB2_8;
	ld.volatile.shared.u32 	%r22, [%r3+-16];
	ld.volatile.shared.u32 	%r23, [%r3];
	add.s32 	%r24, %r23, %r22;
	st.volatile.shared.u32 	[%r3], %r24;
	setp.lt.u32 	%p5, %r4, 8;
	@%p5 bra 	$L__BB2_8;
	ld.volatile.shared.u32 	%r25, [%r3+-32];
	ld.volatile.shared.u32 	%r26, [%r3];
	add.s32 	%r27, %r26, %r25;
	st.volatile.shared.u32 	[%r3], %r27;
	setp.lt.u32 	%p6, %r4, 16;
	@%p6 bra 	$L__BB2_8;
	ld.volatile.shared.u32 	%r28, [%r3+-64];
	ld.volatile.shared.u32 	%r29, [%r3];
	add.s32 	%r30, %r29, %r28;
	st.volatile.shared.u32 	[%r3], %r30;
$L__BB2_8:
	ld.volatile.shared.u32 	%r52, [%r3];
	bar.sync 	0;
	setp.ne.s32 	%p7, %r4, 31;
	shr.u32 	%r31, %r1, 3;
	and.b32  	%r32, %r31, 124;
	add.s32 	%r6, %r15, %r32;
	@%p7 bra 	$L__BB2_10;
	ld.volatile.shared.u32 	%r34, [%r3];
	st.volatile.shared.u32 	[%r6], %r34;
$L__BB2_10:
	bar.sync 	0;
	setp.gt.u32 	%p8, %r1, 31;
	@%p8 bra 	$L__BB2_18;
	setp.eq.s32 	%p9, %r1, 0;
	@%p9 bra 	$L__BB2_17;
	ld.volatile.shared.u32 	%r35, [%r3+-4];
	ld.volatile.shared.u32 	%r36, [%r3];
	add.s32 	%r37, %r36, %r35;
	st.volatile.shared.u32 	[%r3], %r37;
	setp.eq.s32 	%p10, %r1, 1;
	@%p10 bra 	$L__BB2_17;
	ld.volatile.shared.u32 	%r38, [%r3+-8];
	ld.volatile.shared.u32 	%r39, [%r3];
	add.s32 	%r40, %r39, %r38;
	st.volatile.shared.u32 	[%r3], %r40;
	setp.lt.u32 	%p11, %r1, 4;
	@%p11 bra 	$L__BB2_17;
	ld.volatile.shared.u32 	%r41, [%r3+-16];
	ld.volatile.shared.u32 	%r42, [%r3];
	add.s32 	%r43, %r42, %r41;
	st.volatile.shared.u32 	[%r3], %r43;
	setp.lt.u32 	%p12, %r1, 8;
	@%p12 bra 	$L__BB2_17;
	ld.volatile.shared.u32 	%r44, [%r3+-32];
	ld.volatile.shared.u32 	%r45, [%r3];
	add.s32 	%r46, %r45, %r44;
	st.volatile.shared.u32 	[%r3], %r46;
	setp.lt.u32 	%p13, %r1, 16;
	@%p13 bra 	$L__BB2_17;
	ld.volatile.shared.u32 	%r47, [%r3+-64];
	ld.volatile.shared.u32 	%r48, [%r3];
	add.s32 	%r49, %r48, %r47;
	st.volatile.shared.u32 	[%r3], %r49;
$L__BB2_17:
	ld.volatile.shared.u32 	%r50, [%r3];
$L__BB2_18:
	setp.lt.u32 	%p14, %r1, 32;
	bar.sync 	0;
	@%p14 bra 	$L__BB2_20;
	ld.volatile.shared.u32 	%r51, [%r6+-4];
	add.s32 	%r52, %r51, %r52;
$L__BB2_20:
	setp.ge.u32 	%p15, %r2, %r9;
	@%p15 bra 	$L__BB2_22;
	cvta.to.global.u64 	%rd6, %rd2;
	mul.wide.u32 	%rd7, %r2, 4;
	add.s64 	%rd8, %rd6, %rd7;
	st.global.u32 	[%rd8], %r52;
$L__BB2_22:
	ret;

}
	// .globl	_Z20copyEndOfBlockKernelPfS_j
.visible .entry _Z20copyEndOfBlockKernelPfS_j(
	.param .u64 .ptr .align 1 _Z20copyEndOfBlockKernelPfS_j_param_0,
	.param .u64 .ptr .align 1 _Z20copyEndOfBlockKernelPfS_j_param_1,
	.param .u32 _Z20copyEndOfBlockKernelPfS_j_param_2
)
{
	.reg .pred 	%p<2>;
	.reg .b32 	%r<8>;
	.reg .b32 	%f<2>;
	.reg .b64 	%rd<9>;

	ld.param.u64 	%rd1, [_Z20copyEndOfBlockKernelPfS_j_param_0];
	ld.param.u64 	%rd2, [_Z20copyEndOfBlockKernelPfS_j_param_1];
	ld.param.u32 	%r3, [_Z20copyEndOfBlockKernelPfS_j_param_2];
	mov.u32 	%r4, %ctaid.x;
	mov.u32 	%r1, %ntid.x;
	mov.u32 	%r5, %tid.x;
	mad.lo.s32 	%r2, %r4, %r1, %r5;
	setp.ge.u32 	%p1, %r2, %r3;
	@%p1 bra 	$L__BB3_2;
	cvta.to.global.u64 	%rd3, %rd1;
	cvta.to.global.u64 	%rd4, %rd2;
	mad.lo.s32 	%r6, %r1, %r2, %r1;
	add.s32 	%r7, %r6, -1;
	mul.wide.u32 	%rd5, %r7, 4;
	add.s64 	%rd6, %rd3, %rd5;
	ld.global.f32 	%f1, [%rd6];
	mul.wide.u32 	%rd7, %r2, 4;
	add.s64 	%rd8, %rd4, %rd7;
	st.global.f32 	[%rd8], %f1;
$L__BB3_2:
	ret;

}
	// .globl	_Z18distributeEndBlockPfS_j
.visible .entry _Z18distributeEndBlockPfS_j(
	.param .u64 .ptr .align 1 _Z18distributeEndBlockPfS_j_param_0,
	.param .u64 .ptr .align 1 _Z18distributeEndBlockPfS_j_param_1,
	.param .u32 _Z18distributeEndBlockPfS_j_param_2
)
{
	.reg .pred 	%p<4>;
	.reg .b32 	%r<7>;
	.reg .b32 	%f<4>;
	.reg .b64 	%rd<9>;

	ld.param.u64 	%rd1, [_Z18distributeEndBlockPfS_j_param_0];
	ld.param.u64 	%rd2, [_Z18distributeEndBlockPfS_j_param_1];
	ld.param.u32 	%r3, [_Z18distributeEndBlockPfS_j_param_2];
	mov.u32 	%r1, %ctaid.x;
	mov.u32 	%r4, %ntid.x;
	mov.u32 	%r5, %tid.x;
	mad.lo.s32 	%r2, %r1, %r4, %r5;
	setp.ge.u32 	%p1, %r2, %r3;
	setp.eq.s32 	%p2, %r1, 0;
	or.pred  	%p3, %p2, %p1;
	@%p3 bra 	$L__BB4_2;
	cvta.to.global.u64 	%rd3, %rd1;
	cvta.to.global.u64 	%rd4, %rd2;
	add.s32 	%r6, %r1, -1;
	mul.wide.u32 	%rd5, %r6, 4;
	add.s64 	%rd6, %rd3, %rd5;
	ld.global.f32 	%f1, [%rd6];
	mul.wide.u32 	%rd7, %r2, 4;
	add.s64 	%rd8, %rd4, %rd7;
	ld.global.f32 	%f2, [%rd8];
	add.f32 	%f3, %f1, %f2;
	st.global.f32 	[%rd8], %f3;
$L__BB4_2:
	ret;

}
	// .globl	_Z15shiftRightByOnePfS_fj
.visible .entry _Z15shiftRightByOnePfS_fj(
	.param .u64 .ptr .align 1 _Z15shiftRightByOnePfS_fj_param_0,
	.param .u64 .ptr .align 1 _Z15shiftRightByOnePfS_fj_param_1,
	.param .f32 _Z15shiftRightByOnePfS_fj_param_2,
	.param .u32 _Z15shiftRightByOnePfS_fj_param_3
)
{
	.reg .pred 	%p<3>;
	.reg .b32 	%r<7>;
	.reg .b32 	%f<3>;
	.reg .b64 	%rd<9>;

	ld.param.u64 	%rd2, [_Z15shiftRightByOnePfS_fj_param_0];
	ld.param.u64 	%rd3, [_Z15shiftRightByOnePfS_fj_param_1];
	ld.param.f32 	%f1, [_Z15shiftRightByOnePfS_fj_param_2];
	ld.param.u32 	%r2, [_Z15shiftRightByOnePfS_fj_param_3];
	cvta.to.global.u64 	%rd1, %rd3;
	mov.u32 	%r3, %ctaid.x;
	mov.u32 	%r4, %ntid.x;
	mov.u32 	%r5, %tid.x;
	mad.lo.s32 	%r1, %r3, %r4, %r5;
	setp.ne.s32 	%p1, %r1, 0;
	@%p1 bra 	$L__BB5_2;
	st.global.f32 	[%rd1], %f1;
	bra.uni 	$L__BB5_4;
$L__BB5_2:
	setp.ge.u32 	%p2, %r1, %r2;
	@%p2 bra 	$L__BB5_4;
	add.s32 	%r6, %r1, -1;
	cvta.to.global.u64 	%rd4, %rd2;
	mul.wide.u32 	%rd5, %r6, 4;
	add.s64 	%rd6, %rd4, %rd5;
	ld.global.f32 	%f2, [%rd6];
	mul.wide.u32 	%rd7, %r1, 4;
	add.s64 	%rd8, %rd1, %rd7;
	st.global.f32 	[%rd8], %f2;
$L__BB5_4:
	ret;

}
	// .globl	_Z16sgmScanIncKernelPfPiS_S0_S_j
.visible .entry _Z16sgmScanIncKernelPfPiS_S0_S_j(
	.param .u64 .ptr .align 1 _Z16sgmScanIncKernelPfPiS_S0_S_j_param_0,
	.param .u64 .ptr .align 1 _Z16sgmScanIncKernelPfPiS_S0_S_j_param_1,
	.param .u64 .ptr .align 1 _Z16sgmScanIncKernelPfPiS_S0_S_j_param_2,
	.param .u64 .ptr .align 1 _Z16sgmScanIncKernelPfPiS_S0_S_j_param_3,
	.param .u64 .ptr .align 1 _Z16sgmScanIncKernelPfPiS_S0_S_j_param_4,
	.param .u32 _Z16sgmScanIncKernelPfPiS_S0_S_j_param_5
)
{
	.reg .pred 	%p<37>;
	.reg .b32 	%r<77>;
	.reg .b32 	%f<72>;
	.reg .b64 	%rd<20>;

	ld.param.u64 	%rd2, [_Z16sgmScanIncKernelPfPiS_S0_S_j_param_0];
	ld.param.u64 	%rd3, [_Z16sgmScanIncKernelPfPiS_S0_S_j_param_1];
	ld.param.u64 	%rd4, [_Z16sgmScanIncKernelPfPiS_S0_S_j_param_2];
	ld.param.u64 	%rd5, [_Z16sgmScanIncKernelPfPiS_S0_S_j_param_3];
	ld.param.u64 	%rd6, [_Z16sgmScanIncKernelPfPiS_S0_S_j_param_4];
	ld.param.u32 	%r16, [_Z16sgmScanIncKernelPfPiS_S0_S_j_param_5];
	mov.u32 	%r1, %ntid.x;
	mov.u32 	%r2, %tid.x;
	mov.u32 	%r3, %ctaid.x;
	mad.lo.s32 	%r4, %r3, %r1, %r2;
	setp.ge.u32 	%p4, %r4, %r16;
	mov.b32 	%r76, 0;
	mov.f32 	%f60, 0f00000000;
	@%p4 bra 	$L__BB6_2;
	cvta.to.global.u64 	%rd7, %rd2;
	cvta.to.global.u64 	%rd8, %rd3;
	mul.wide.u32 	%rd9, %r4, 4;
	add.s64 	%rd10, %rd7, %rd9;
	ld.global.f32 	%f60, [%rd10];
	add.s64 	%rd11, %rd8, %rd9;
	ld.global.u32 	%r76, [%rd11];
$L__BB6_2:
	shl.b32 	%r18, %r1, 2;
	mov.u32 	%r19, sh_mem;
	add.s32 	%r7, %r19, %r18;
	shl.b32 	%r20, %r2, 2;
	add.s32 	%r8, %r19, %r20;
	st.volatile.shared.f32 	[%r8], %f60;
	add.s32 	%r9, %r7, %r20;
	st.volatile.shared.u32 	[%r9], %r76;
	bar.sync 	0;
	and.b32  	%r10, %r2, 31;
	shr.u32 	%r11, %r2, 5;
	and.b32  	%r12, %r2, 992;
	and.b32  	%r21, %r20, 3968;
	add.s32 	%r13, %r7, %r21;
	ld.volatile.shared.u32 	%r14, [%r13];
	bar.sync 	0;
	setp.eq.s32 	%p5, %r10, 0;
	@%p5 bra 	$L__BB6_23;
	ld.volatile.shared.u32 	%r22, [%r9];
	setp.eq.s32 	%p6, %r22, 0;
	@%p6 bra 	$L__BB6_5;
	ld.volatile.shared.f32 	%f61, [%r8];
	bra.uni 	$L__BB6_6;
$L__BB6_5:
	ld.volatile.shared.f32 	%f38, [%r8+-4];
	ld.volatile.shared.f32 	%f39, [%r8];
	add.f32 	%f61, %f38, %f39;
$L__BB6_6:
	st.volatile.shared.f32 	[%r8], %f61;
	ld.volatile.shared.u32 	%r23, [%r9+-4];
	ld.volatile.shared.u32 	%r24, [%r9];
	or.b32  	%r25, %r24, %r23;
	st.volatile.shared.u32 	[%r9], %r25;
	setp.eq.s32 	%p7, %r10, 1;
	@%p7 bra 	$L__BB6_23;
	ld.volatile.shared.u32 	%r26, [%r9];
	setp.eq.s32 	%p8, %r26, 0;
	@%p8 bra 	$L__BB6_9;
	ld.volatile.shared.f32 	%f62, [%r8];
	bra.uni 	$L__BB6_10;
$L__BB6_9:
	ld.volatile.shared.f32 	%f40, [%r8+-8];
	ld.volatile.shared.f32 	%f41, [%r8];
	add.f32 	%f62, %f40, %f41;
$L__BB6_10:
	st.volatile.shared.f32 	[%r8], %f62;
	ld.volatile.shared.u32 	%r27, [%r9+-8];
	ld.volatile.shared.u32 	%r28, [%r9];
	or.b32  	%r29, %r28, %r27;
	st.volatile.shared.u32 	[%r9], %r29;
	setp.lt.u32 	%p9, %r10, 4;
	@%p9 bra 	$L__BB6_23;
	ld.volatile.shared.u32 	%r30, [%r9];
	setp.eq.s32 	%p10, %r30, 0;
	@%p10 bra 	$L__BB6_13;
	ld.volatile.shared.f32 	%f63, [%r8];
	bra.uni 	$L__BB6_14;
$L__BB6_13:
	ld.volatile.shared.f32 	%f42, [%r8+-16];
	ld.volatile.shared.f32 	%f43, [%r8];
	add.f32 	%f63, %f42, %f43;
$L__BB6_14:
	st.volatile.shared.f32 	[%r8], %f63;
	ld.volatile.shared.u32 	%r31, [%r9+-16];
	ld.volatile.shared.u32 	%r32, [%r9];
	or.b32  	%r33, %r32, %r31;
	st.volatile.shared.u32 	[%r9], %r33;
	setp.lt.u32 	%p11, %r10, 8;
	@%p11 bra 	$L__BB6_23;
	ld.volatile.shared.u32 	%r34, [%r9];
	setp.eq.s32 	%p12, %r34, 0;
	@%p12 bra 	$L__BB6_17;
	ld.volatile.shared.f32 	%f64, [%r8];
	bra.uni 	$L__BB6_18;
$L__BB6_17:
	ld.volatile.shared.f32 	%f44, [%r8+-32];
	ld.volatile.shared.f32 	%f45, [%r8];
	add.f32 	%f64, %f44, %f45;
$L__BB6_18:
	st.volatile.shared.f32 	[%r8], %f64;
	ld.volatile.shared.u32 	%r35, [%r9+-32];
	ld.volatile.shared.u32 	%r36, [%r9];
	or.b32  	%r37, %r36, %r35;
	st.volatile.shared.u32 	[%r9], %r37;
	setp.lt.u32 	%p13, %r10, 16;
	@%p13 bra 	$L__BB6_23;
	ld.volatile.shared.u32 	%r38, [%r9];
	setp.eq.s32 	%p14, %r38, 0;
	@%p14 bra 	$L__BB6_21;
	ld.volatile.shared.f32 	%f65, [%r8];
	bra.uni 	$L__BB6_22;
$L__BB6_21:
	ld.volatile.shared.f32 	%f46, [%r8+-64];
	ld.volatile.shared.f32 	%f47, [%r8];
	add.f32 	%f65, %f46, %f47;
$L__BB6_22:
	st.volatile.shared.f32 	[%r8], %f65;
	ld.volatile.shared.u32 	%r39, [%r9+-64];
	ld.volatile.shared.u32 	%r40, [%r9];
	or.b32  	%r41, %r40, %r39;
	st.volatile.shared.u32 	[%r9], %r41;
$L__BB6_23:
	setp.ne.s32 	%p16, %r14, 0;
	ld.volatile.shared.f32 	%f71, [%r8];
	shl.b32 	%r42, %r12, 2;
	add.s32 	%r44, %r19, %r42;
	ld.volatile.shared.f32 	%f19, [%r44+124];
	ld.volatile.shared.u32 	%r45, [%r13+124];
	or.b32  	%r46, %r45, %r14;
	setp.ne.s32 	%p1, %r46, 0;
	mov.pred 	%p36, 0;
	@%p16 bra 	$L__BB6_25;
	ld.volatile.shared.u32 	%r47, [%r9];
	setp.eq.s32 	%p36, %r47, 0;
$L__BB6_25:
	bar.sync 	0;
	setp.ne.s32 	%p17, %r10, 31;
	shl.b32 	%r48, %r11, 2;
	add.s32 	%r15, %r19, %r48;
	@%p17 bra 	$L__BB6_27;
	st.volatile.shared.f32 	[%r15], %f19;
	selp.u32 	%r50, 1, 0, %p1;
	add.s32 	%r52, %r7, %r48;
	st.volatile.shared.u32 	[%r52], %r50;
$L__BB6_27:
	bar.sync 	0;
	setp.gt.u32 	%p18, %r2, 31;
	@%p18 bra 	$L__BB6_50;
	setp.eq.s32 	%p19, %r2, 0;
	@%p19 bra 	$L__BB6_49;
	ld.volatile.shared.u32 	%r53, [%r9];
	setp.eq.s32 	%p20, %r53, 0;
	@%p20 bra 	$L__BB6_31;
	ld.volatile.shared.f32 	%f66, [%r8];
	bra.uni 	$L__BB6_32;
$L__BB6_31:
	ld.volatile.shared.f32 	%f48, [%r8+-4];
	ld.volatile.shared.f32 	%f49, [%r8];
	add.f32 	%f66, %f48, %f49;
$L__BB6_32:
	st.volatile.shared.f32 	[%r8], %f66;
	ld.volatile.shared.u32 	%r54, [%r9+-4];
	ld.volatile.shared.u32 	%r55, [%r9];
	or.b32  	%r56, %r55, %r54;
	st.volatile.shared.u32 	[%r9], %r56;
	setp.eq.s32 	%p21, %r2, 1;
	@%p21 bra 	$L__BB6_49;
	ld.volatile.shared.u32 	%r57, [%r9];
	setp.eq.s32 	%p22, %r57, 0;
	@%p22 bra 	$L__BB6_35;
	ld.volatile.shared.f32 	%f67, [%r8];
	bra.uni 	$L__BB6_36;
$L__BB6_35:
	ld.volatile.shared.f32 	%f50, [%r8+-8];
	ld.volatile.shared.f32 	%f51, [%r8];
	add.f32 	%f67, %f50, %f51;
$L__BB6_36:
	st.volatile.shared.f32 	[%r8], %f67;
	ld.volatile.shared.u32 	%r58, [%r9+-8];
	ld.volatile.shared.u32 	%r59, [%r9];
	or.b32  	%r60, %r59, %r58;
	st.volatile.shared.u32 	[%r9], %r60;
	setp.lt.u32 	%p23, %r2, 4;
	@%p23 bra 	$L__BB6_49;
	ld.volatile.shared.u32 	%r61, [%r9];
	setp.eq.s32 	%p24, %r61, 0;
	@%p24 bra 	$L__BB6_39;
	ld.volatile.shared.f32 	%f68, [%r8];
	bra.uni 	$L__BB6_40;
$L__BB6_39:
	ld.volatile.shared.f32 	%f52, [%r8+-16];
	ld.volatile.shared.f32 	%f53, [%r8];
	add.f32 	%f68, %f52, %f53;
$L__BB6_40:
	st.volatile.shared.f32 	[%r8], %f68;
	ld.volatile.shared.u32 	%r62, [%r9+-16];
	ld.volatile.shared.u32 	%r63, [%r9];
	or.b32  	%r64, %r63, %r62;
	st.volatile.shared.u32 	[%r9], %r64;
	setp.lt.u32 	%p25, %r2, 8;
	@%p25 bra 	$L__BB6_49;
	ld.volatile.shared.u32 	%r65, [%r9];
	setp.eq.s32 	%p26, %r65, 0;
	@%p26 bra 	$L__BB6_43;
	ld.volatile.shared.f32 	%f69, [%r8];
	bra.uni 	$L__BB6_44;
$L__BB6_43:
	ld.volatile.shared.f32 	%f54, [%r8+-32];
	ld.volatile.shared.f32 	%f55, [%r8];
	add.f32 	%f69, %f54, %f55;
$L__BB6_44:
	st.volatile.shared.f32 	[%r8], %f69;
	ld.volatile.shared.u32 	%r66, [%r9+-32];
	ld.volatile.shared.u32 	%r67, [%r9];
	or.b32  	%r68, %r67, %r66;
	st.volatile.shared.u32 	[%r9], %r68;
	setp.lt.u32 	%p27, %r2, 16;
	@%p27 bra 	$L__BB6_49;
	ld.volatile.shared.u32 	%r69, [%r9];
	setp.eq.s32 	%p28, %r69, 0;
	@%p28 bra 	$L__BB6_47;
	ld.volatile.shared.f32 	%f70, [%r8];
	bra.uni 	$L__BB6_48;
$L__BB6_47:
	ld.volatile.shared.f32 	%f56, [%r8+-64];
	ld.volatile.shared.f32 	%f57, [%r8];
	add.f32 	%f70, %f56, %f57;
$L__BB6_48:
	st.volatile.shared.f32 	[%r8], %f70;
	ld.volatile.shared.u32 	%r70, [%r9+-64];
	ld.volatile.shared.u32 	%r71, [%r9];
	or.b32  	%r72, %r71, %r70;
	st.volatile.shared.u32 	[%r9], %r72;
$L__BB6_49:
	ld.volatile.shared.f32 	%f58, [%r8];
$L__BB6_50:
	bar.sync 	0;
	setp.lt.u32 	%p29, %r2, 32;
	not.pred 	%p30, %p36;
	or.pred  	%p31, %p29, %p30;
	@%p31 bra 	$L__BB6_52;
	ld.volatile.shared.f32 	%f59, [%r15+-4];
	add.f32 	%f71, %f71, %f59;
$L__BB6_52:
	setp.ge.u32 	%p32, %r4, %r16;
	@%p32 bra 	$L__BB6_54;
	cvta.to.global.u64 	%rd12, %rd4;
	mul.wide.u32 	%rd13, %r4, 4;
	add.s64 	%rd14, %rd12, %rd13;
	st.global.f32 	[%rd14], %f71;
$L__BB6_54:
	setp.ne.s32 	%p33, %r2, 0;
	cvta.to.global.u64 	%rd15, %rd5;
	mul.wide.u32 	%rd16, %r3, 4;
	add.s64 	%rd1, %rd15, %rd16;
	@%p33 bra 	$L__BB6_56;
	mov.b32 	%r73, 0;
	st.global.u32 	[%rd1], %r73;
$L__BB6_56:
	bar.sync 	0;
	setp.lt.s32 	%p34, %r76, 1;
	@%p34 bra 	$L__BB6_58;
	mov.b32 	%r74, 1;
	st.global.u32 	[%rd1], %r74;
$L__BB6_58:
	add.s32 	%r75, %r1, -1;
	setp.ne.s32 	%p35, %r2, %r75;
	@%p35 bra 	$L__BB6_60;
	cvta.to.global.u64 	%rd17, %rd6;
	add.s64 	%rd19, %rd17, %rd16;
	st.global.f32 	[%rd19], %f71;
$L__BB6_60:
	ret;

}
	// .globl	_Z21sgmDistributeEndBlockPfS_Pij
.visible .entry _Z21sgmDistributeEndBlockPfS_Pij(
	.param .u64 .ptr .align 1 _Z21sgmDistributeEndBlockPfS_Pij_param_0,
	.param .u64 .ptr .align 1 _Z21sgmDistributeEndBlockPfS_Pij_param_1,
	.param .u64 .ptr .align 1 _Z21sgmDistributeEndBlockPfS_Pij_param_2,
	.param .u32 _Z21sgmDistributeEndBlockPfS_Pij_param_3
)
{
	.reg .pred 	%p<5>;
	.reg .b32 	%r<8>;
	.reg .b32 	%f<4>;
	.reg .b64 	%rd<13>;

	ld.param.u64 	%rd1, [_Z21sgmDistributeEndBlockPfS_Pij_param_0];
	ld.param.u64 	%rd2, [_Z21sgmDistributeEndBlockPfS_Pij_param_1];
	ld.param.u64 	%rd3, [_Z21sgmDistributeEndBlockPfS_Pij_param_2];
	ld.param.u32 	%r3, [_Z21sgmDistributeEndBlockPfS_Pij_param_3];
	mov.u32 	%r1, %ctaid.x;
	mov.u32 	%r4, %ntid.x;
	mov.u32 	%r5, %tid.x;
	mad.lo.s32 	%r2, %r1, %r4, %r5;
	setp.ge.u32 	%p1, %r2, %r3;
	setp.eq.s32 	%p2, %r1, 0;
	or.pred  	%p3, %p2, %p1;
	@%p3 bra 	$L__BB7_3;
	cvta.to.global.u64 	%rd4, %rd3;
	mul.wide.u32 	%rd5, %r2, 4;
	add.s64 	%rd6, %rd4, %rd5;
	ld.global.u32 	%r6, [%rd6];
	setp.ne.s32 	%p4, %r6, 0;
	@%p4 bra 	$L__BB7_3;
	add.s32 	%r7, %r1, -1;
	cvta.to.global.u64 	%rd7, %rd1;
	mul.wide.u32 	%rd8, %r7, 4;
	add.s64 	%rd9, %rd7, %rd8;
	ld.global.f32 	%f1, [%rd9];
	cvta.to.global.u64 	%rd10, %rd2;
	add.s64 	%rd12, %rd10, %rd5;
	ld.global.f32 	%f2, [%rd12];
	add.f32 	%f3, %f1, %f2;
	st.global.f32 	[%rd12], %f3;
$L__BB7_3:
	ret;

}


// ===== COMPILED SASS (sm_100) =====

	.target	sm_100

	.elftype	@"ET_EXEC"


//--------------------- .note.nv.tkinfo           --------------------------
	.section	.note.nv.tkinfo,"",@"SHT_NOTE"
	.sectionflags	@"SHF_NOTE_NV_TKINFO"
	.tkinfo
        /*0018*/ 	.word	0x00000002
        /*0030*/ 	.string	""
        /*0030*/ 	.string	"ptxas"
        /*0030*/ 	.string	"Cuda compilation tools, release 13.0, V13.0.88"
        /*0030*/ 	.string	"Build cuda_13.0.r13.0/compiler.36424714_0"
        /*0030*/ 	.string	"-arch sm_100 -m 64 "



//--------------------- .note.nv.cuinfo           --------------------------
	.section	.note.nv.cuinfo,"",@"SHT_NOTE"
	.sectionflags	@"SHF_NOTE_NV_CUINFO"
        /*0018*/ 	.short	0x0002
        /*001a*/ 	.short	0x0064
        /*001c*/ 	.short	0x0082
	.zero		2


//--------------------- .nv.info                  --------------------------
	.section	.nv.info,"",@"SHT_CUDA_INFO"
	.align	4


	//----- nvinfo : EIATTR_REGCOUNT
	.align		4
        /*0000*/ 	.byte	0x04, 0x2f
        /*0002*/ 	.short	(.L_1 - .L_0)
	.align		4
.L_0:
        /*0004*/ 	.word	index@(_Z13scanExcKernelPfS_j)
        /*0008*/ 	.word	0x0000000b


	//----- nvinfo : EIATTR_FRAME_SIZE
	.align		4
.L_1:
        /*000c*/ 	.byte	0x04, 0x11
        /*000e*/ 	.short	(.L_3 - .L_2)
	.align		4
.L_2:
        /*0010*/ 	.word	index@(_Z13scanExcKernelPfS_j)
        /*0014*/ 	.word	0x00000000


	//----- nvinfo : EIATTR_REGCOUNT
	.align		4
.L_3:
        /*0018*/ 	.byte	0x04, 0x2f
        /*001a*/ 	.short	(.L_5 - .L_4)
	.align		4
.L_4:
        /*001c*/ 	.word	index@(_Z13scanIncKernelPfS_j)
        /*0020*/ 	.word	0x0000000b


	//----- nvinfo : EIATTR_FRAME_SIZE
	.align		4
.L_5:
        /*0024*/ 	.byte	0x04, 0x11
        /*0026*/ 	.short	(.L_7 - .L_6)
	.align		4
.L_6:
        /*0028*/ 	.word	index@(_Z13scanIncKernelPfS_j)
        /*002c*/ 	.word	0x00000000


	//----- nvinfo : EIATTR_REGCOUNT
	.align		4
.L_7:
        /*0030*/ 	.byte	0x04, 0x2f
        /*0032*/ 	.short	(.L_9 - .L_8)
	.align		4
.L_8:
        /*0034*/ 	.word	index@(_Z19scanIncKernelAddIntPiS_j)
        /*0038*/ 	.word	0x0000000b


	//----- nvinfo : EIATTR_FRAME_SIZE
	.align		4
.L_9:
        /*003c*/ 	.byte	0x04, 0x11
        /*003e*/ 	.short	(.L_11 - .L_10)
	.align		4
.L_10:
        /*0040*/ 	.word	index@(_Z19scanIncKernelAddIntPiS_j)
        /*0044*/ 	.word	0x00000000


	//----- nvinfo : EIATTR_REGCOUNT
	.align		4
.L_11:
        /*0048*/ 	.byte	0x04, 0x2f
        /*004a*/ 	.short	(.L_13 - .L_12)
	.align		4
.L_12:
        /*004c*/ 	.word	index@(_Z20copyEndOfBlockKernelPfS_j)
        /*0050*/ 	.word	0x0000000a


	//----- nvinfo : EIATTR_FRAME_SIZE
	.align		4
.L_13:
        /*0054*/ 	.byte	0x04, 0x11
        /*0056*/ 	.short	(.L_15 - .L_14)
	.align		4
.L_14:
        /*0058*/ 	.word	index@(_Z20copyEndOfBlockKernelPfS_j)
        /*005c*/ 	.word	0x00000000


	//----- nvinfo : EIATTR_REGCOUNT
	.align		4
.L_15:
        /*0060*/ 	.byte	0x04, 0x2f
        /*0062*/ 	.short	(.L_17 - .L_16)
	.align		4
.L_16:
        /*0064*/ 	.word	index@(_Z18distributeEndBlockPfS_j)
        /*0068*/ 	.word	0x0000000c


	//----- nvinfo : EIATTR_FRAME_SIZE
	.align		4
.L_17:
        /*006c*/ 	.byte	0x04, 0x11
        /*006e*/ 	.short	(.L_19 - .L_18)
	.align		4
.L_18:
        /*0070*/ 	.word	index@(_Z18distributeEndBlockPfS_j)
        /*0074*/ 	.word	0x00000000


	//----- nvinfo : EIATTR_REGCOUNT
	.align		4
.L_19:
        /*0078*/ 	.byte	0x04, 0x2f
        /*007a*/ 	.short	(.L_21 - .L_20)
	.align		4
.L_20:
        /*007c*/ 	.word	index@(_Z15shiftRightByOnePfS_fj)
        /*0080*/ 	.word	0x0000000a


	//----- nvinfo : EIATTR_FRAME_SIZE
	.align		4
.L_21:
        /*0084*/ 	.byte	0x04, 0x11
        /*0086*/ 	.short	(.L_23 - .L_22)
	.align		4
.L_22:
        /*0088*/ 	.word	index@(_Z15shiftRightByOnePfS_fj)
        /*008c*/ 	.word	0x00000000


	//----- nvinfo : EIATTR_REGCOUNT
	.align		4
.L_23:
        /*0090*/ 	.byte	0x04, 0x2f
        /*0092*/ 	.short	(.L_25 - .L_24)
	.align		4
.L_24:
        /*0094*/ 	.word	index@(_Z16sgmScanIncKernelPfPiS_S0_S_j)
        /*0098*/ 	.word	0x00000011


	//----- nvinfo : EIATTR_FRAME_SIZE
	.align		4
.L_25:
        /*009c*/ 	.byte	0x04, 0x11
        /*009e*/ 	.short	(.L_27 - .L_26)
	.align		4
.L_26:
        /*00a0*/ 	.word	index@(_Z16sgmScanIncKernelPfPiS_S0_S_j)
        /*00a4*/ 	.word	0x00000000


	//----- nvinfo : EIATTR_REGCOUNT
	.align		4
.L_27:
        /*00a8*/ 	.byte	0x04, 0x2f
        /*00aa*/ 	.short	(.L_29 - .L_28)
	.align		4
.L_28:
        /*00ac*/ 	.word	index@(_Z21sgmDistributeEndBlockPfS_Pij)
        /*00b0*/ 	.word	0x0000000c


	//----- nvinfo : EIATTR_FRAME_SIZE
	.align		4
.L_29:
        /*00b4*/ 	.byte	0x04, 0x11
        /*00b6*/ 	.short	(.L_31 - .L_30)
	.align		4
.L_30:
        /*00b8*/ 	.word	index@(_Z21sgmDistributeEndBlockPfS_Pij)
        /*00bc*/ 	.word	0x00000000


	//----- nvinfo : EIATTR_MIN_STACK_SIZE
	.align		4
.L_31:
        /*00c0*/ 	.byte	0x04, 0x12
        /*00c2*/ 	.short	(.L_33 - .L_32)
	.align		4
.L_32:
        /*00c4*/ 	.word	index@(_Z21sgmDistributeEndBlockPfS_Pij)
        /*00c8*/ 	.word	0x00000000


	//----- nvinfo : EIATTR_MIN_STACK_SIZE
	.align		4
.L_33:
        /*00cc*/ 	.byte	0x04, 0x12
        /*00ce*/ 	.short	(.L_35 - .L_34)
	.align		4
.L_34:
        /*00d0*/ 	.word	index@(_Z16sgmScanIncKernelPfPiS_S0_S_j)
        /*00d4*/ 	.word	0x00000000


	//----- nvinfo : EIATTR_MIN_STACK_SIZE
	.align		4
.L_35:
        /*00d8*/ 	.byte	0x04, 0x12
        /*00da*/ 	.short	(.L_37 - .L_36)
	.align		4
.L_36:
        /*00dc*/ 	.word	index@(_Z15shiftRightByOnePfS_fj)
        /*00e0*/ 	.word	0x00000000


	//----- nvinfo : EIATTR_MIN_STACK_SIZE
	.align		4
.L_37:
        /*00e4*/ 	.byte	0x04, 0x12
        /*00e6*/ 	.short	(.L_39 - .L_38)
	.align		4
.L_38:
        /*00e8*/ 	.word	index@(_Z18distributeEndBlockPfS_j)
        /*00ec*/ 	.word	0x00000000


	//----- nvinfo : EIATTR_MIN_STACK_SIZE
	.align		4
.L_39:
        /*00f0*/ 	.byte	0x04, 0x12
        /*00f2*/ 	.short	(.L_41 - .L_40)
	.align		4
.L_40:
        /*00f4*/ 	.word	index@(_Z20copyEndOfBlockKernelPfS_j)
        /*00f8*/ 	.word	0x00000000


	//----- nvinfo : EIATTR_MIN_STACK_SIZE
	.align		4
.L_41:
        /*00fc*/ 	.byte	0x04, 0x12
        /*00fe*/ 	.short	(.L_43 - .L_42)
	.align		4
.L_42:
        /*0100*/ 	.word	index@(_Z19scanIncKernelAddIntPiS_j)
        /*0104*/ 	.word	0x00000000


	//----- nvinfo : EIATTR_MIN_STACK_SIZE
	.align		4
.L_43:
        /*0108*/ 	.byte	0x04, 0x12
        /*010a*/ 	.short	(.L_45 - .L_44)
	.align		4
.L_44:
        /*010c*/ 	.word	index@(_Z13scanIncKernelPfS_j)
        /*0110*/ 	.word	0x00000000


	//----- nvinfo : EIATTR_MIN_STACK_SIZE
	.align		4
.L_45:
        /*0114*/ 	.byte	0x04, 0x12
        /*0116*/ 	.short	(.L_47 - .L_46)
	.align		4
.L_46:
        /*0118*/ 	.word	index@(_Z13scanExcKernelPfS_j)
        /*011c*/ 	.word	0x00000000
.L_47:


//--------------------- .nv.compat                --------------------------
	.section	.nv.compat,"",@"SHT_CUDA_COMPAT_INFO"
	.align	4
        /*0000*/ 	.byte	0x02, 0x09, 0x00, 0x00, 0x02, 0x02, 0x01, 0x00, 0x02, 0x05, 0x05, 0x00, 0x03, 0x07, 0x01, 0x01
        /*0010*/ 	.byte	0x02, 0x03, 0x00, 0x00, 0x02, 0x06, 0x01, 0x00, 0x04, 0x0b, 0x08, 0x00, 0x09, 0x00, 0x00, 0x00
        /*0020*/ 	.byte	0x00, 0x00, 0x00, 0x00


//--------------------- .nv.info._Z21sgmDistributeEndBlockPfS_Pij --------------------------
	.section	.nv.info._Z21sgmDistributeEndBlockPfS_Pij,"",@"SHT_CUDA_INFO"
	.sectionflags	@""
	.align	4


	//----- nvinfo : EIATTR_CUDA_API_VERSION
	.align		4
        /*0000*/ 	.byte	0x04, 0x37
        /*0002*/ 	.short	(.L_49 - .L_48)
.L_48:
        /*0004*/ 	.word	0x00000082


	//----- nvinfo : EIATTR_KPARAM_INFO
	.align		4
.L_49:
        /*0008*/ 	.byte	0x04, 0x17
        /*000a*/ 	.short	(.L_51 - .L_50)
.L_50:
        /*000c*/ 	.word	0x00000000
        /*0010*/ 	.short	0x0003
        /*0012*/ 	.short	0x0018
        /*0014*/ 	.byte	0x00, 0xf0, 0x11, 0x00


	//----- nvinfo : EIATTR_KPARAM_INFO
	.align		4
.L_51:
        /*0018*/ 	.byte	0x04, 0x17
        /*001a*/ 	.short	(.L_53 - .L_52)
.L_52:
        /*001c*/ 	.word	0x00000000
        /*0020*/ 	.short	0x0002
        /*0022*/ 	.short	0x0010
        /*0024*/ 	.byte	0x00, 0xf5, 0x21, 0x00


	//----- nvinfo : EIATTR_KPARAM_INFO
	.align		4
.L_53:
        /*0028*/ 	.byte	0x04, 0x17
        /*002a*/ 	.short	(.L_55 - .L_54)
.L_54:
        /*002c*/ 	.word	0x00000000
        /*0030*/ 	.short	0x0001
        /*0032*/ 	.short	0x0008
        /*0034*/ 	.byte	0x00, 0xf5, 0x21, 0x00


	//----- nvinfo : EIATTR_KPARAM_INFO
	.align		4
.L_55:
        /*0038*/ 	.byte	0x04, 0x17
        /*003a*/ 	.short	(.L_57 - .L_56)
.L_56:
        /*003c*/ 	.word	0x00000000
        /*0040*/ 	.short	0x0000
        /*0042*/ 	.short	0x0000
        /*0044*/ 	.byte	0x00, 0xf5, 0x21, 0x00


	//----- nvinfo : EIATTR_SPARSE_MMA_MASK
	.align		4
.L_57:
        /*0048*/ 	.byte	0x03, 0x50
        /*004a*/ 	.short	0x0000


	//----- nvinfo : EIATTR_MAXREG_COUNT
	.align		4
        /*004c*/ 	.byte	0x03, 0x1b
        /*004e*/ 	.short	0x00ff


	//----- nvinfo : EIATTR_MERCURY_ISA_VERSION
	.align		4
        /*0050*/ 	.byte	0x03, 0x5f
        /*0052*/ 	.short	0x0101


	//----- nvinfo : EIATTR_VRC_CTA_INIT_COUNT
	.align		4
        /*0054*/ 	.byte	0x02, 0x4a
	.zero		1
	.zero		1


	//----- nvinfo : EIATTR_EXIT_INSTR_OFFSETS
	.align		4
        /*0058*/ 	.byte	0x04, 0x1c
        /*005a*/ 	.short	(.L_59 - .L_58)


	//   ....[0]....
.L_58:
        /*005c*/ 	.word	0x00000080


	//   ....[1]....
        /*0060*/ 	.word	0x000000e0


	//   ....[2]....
        /*0064*/ 	.word	0x00000180


	//----- nvinfo : EIATTR_CBANK_PARAM_SIZE
	.align		4
.L_59:
        /*0068*/ 	.byte	0x03, 0x19
        /*006a*/ 	.short	0x001c


	//----- nvinfo : EIATTR_PARAM_CBANK
	.align		4
        /*006c*/ 	.byte	0x04, 0x0a
        /*006e*/ 	.short	(.L_61 - .L_60)
	.align		4
.L_60:
        /*0070*/ 	.word	index@(.nv.constant0._Z21sgmDistributeEndBlockPfS_Pij)
        /*0074*/ 	.short	0x0380
        /*0076*/ 	.short	0x001c


	//----- nvinfo : EIATTR_SW_WAR
	.align		4
.L_61:
        /*0078*/ 	.byte	0x04, 0x36
        /*007a*/ 	.short	(.L_63 - .L_62)
.L_62:
        /*007c*/ 	.word	0x00000008
.L_63:


//--------------------- .nv.info._Z16sgmScanIncKernelPfPiS_S0_S_j --------------------------
	.section	.nv.info._Z16sgmScanIncKernelPfPiS_S0_S_j,"",@"SHT_CUDA_INFO"
	.sectionflags	@""
	.align	4


	//----- nvinfo : EIATTR_CUDA_API_VERSION
	.align		4
        /*0000*/ 	.byte	0x04, 0x37
        /*0002*/ 	.short	(.L_65 - .L_64)
.L_64:
        /*0004*/ 	.word	0x00000082


	//----- nvinfo : EIATTR_KPARAM_INFO
	.align		4
.L_65:
        /*0008*/ 	.byte	0x04, 0x17
        /*000a*/ 	.short	(.L_67 - .L_66)
.L_66:
        /*000c*/ 	.word	0x00000000
        /*0010*/ 	.short	0x0005
        /*0012*/ 	.short	0x0028
        /*0014*/ 	.byte	0x00, 0xf0, 0x11, 0x00


	//----- nvinfo : EIATTR_KPARAM_INFO
	.align		4
.L_67:
        /*0018*/ 	.byte	0x04, 0x17
        /*001a*/ 	.short	(.L_69 - .L_68)
.L_68:
        /*001c*/ 	.word	0x00000000
        /*0020*/ 	.short	0x0004
        /*0022*/ 	.short	0x0020
        /*0024*/ 	.byte	0x00, 0xf5, 0x21, 0x00


	//----- nvinfo : EIATTR_KPARAM_INFO
	.align		4
.L_69:
        /*0028*/ 	.byte	0x04, 0x17
        /*002a*/ 	.short	(.L_71 - .L_70)
.L_70:
        /*002c*/ 	.word	0x00000000
        /*0030*/ 	.short	0x0003
        /*0032*/ 	.short	0x0018
        /*0034*/ 	.byte	0x00, 0xf5, 0x21, 0x00


	//----- nvinfo : EIATTR_KPARAM_INFO
	.align		4
.L_71:
        /*0038*/ 	.byte	0x04, 0x17
        /*003a*/ 	.short	(.L_73 - .L_72)
.L_72:
        /*003c*/ 	.word	0x00000000
        /*0040*/ 	.short	0x0002
        /*0042*/ 	.short	0x0010
        /*0044*/ 	.byte	0x00, 0xf5, 0x21, 0x00


	//----- nvinfo : EIATTR_KPARAM_INFO
	.align		4
.L_73:
        /*0048*/ 	.byte	0x04, 0x17
        /*004a*/ 	.short	(.L_75 - .L_74)
.L_74:
        /*004c*/ 	.word	0x00000000
        /*0050*/ 	.short	0x0001
        /*0052*/ 	.short	0x0008
        /*0054*/ 	.byte	0x00, 0xf5, 0x21, 0x00


	//----- nvinfo : EIATTR_KPARAM_INFO
	.align		4
.L_75:
        /*0058*/ 	.byte	0x04, 0x17
        /*005a*/ 	.short	(.L_77 - .L_76)
.L_76:
        /*005c*/ 	.word	0x00000000
        /*0060*/ 	.short	0x0000
        /*0062*/ 	.short	0x0000
        /*0064*/ 	.byte	0x00, 0xf5, 0x21, 0x00


	//----- nvinfo : EIATTR_SPARSE_MMA_MASK
	.align		4
.L_77:
        /*0068*/ 	.byte	0x03, 0x50
        /*006a*/ 	.short	0x0000


	//----- nvinfo : EIATTR_MAXREG_COUNT
	.align		4
        /*006c*/ 	.byte	0x03, 0x1b
        /*006e*/ 	.short	0x00ff


	//----- nvinfo : EIATTR_NUM_BARRIERS
	.align		4
        /*0070*/ 	.byte	0x02, 0x4c
        /*0072*/ 	.byte	0x01
	.zero		1


	//----- nvinfo : EIATTR_MERCURY_ISA_VERSION
	.align		4
        /*0074*/ 	.byte	0x03, 0x5f
        /*0076*/ 	.short	0x0101


	//----- nvinfo : EIATTR_VRC_CTA_INIT_COUNT
	.align		4
        /*0078*/ 	.byte	0x02, 0x4a
	.zero		1
	.zero		1


	//----- nvinfo : EIATTR_EXIT_INSTR_OFFSETS
	.align		4
        /*007c*/ 	.byte	0x04, 0x1c
        /*007e*/ 	.short	(.L_79 - .L_78)


	//   ....[0]....
.L_78:
        /*0080*/ 	.word	0x00000ca0


	//   ....[1]....
        /*0084*/ 	.word	0x00000ce0


	//----- nvinfo : EIATTR_CRS_STACK_SIZE
	.align		4
.L_79:
        /*0088*/ 	.byte	0x04, 0x1e
        /*008a*/ 	.short	(.L_81 - .L_80)
.L_80:
        /*008c*/ 	.word	0x00000000


	//----- nvinfo : EIATTR_CBANK_PARAM_SIZE
	.align		4
.L_81:
        /*0090*/ 	.byte	0x03, 0x19
        /*0092*/ 	.short	0x002c


	//----- nvinfo : EIATTR_PARAM_CBANK
	.align		4
        /*0094*/ 	.byte	0x04, 0x0a
        /*0096*/ 	.short	(.L_83 - .L_82)
	.align		4
.L_82:
        /*0098*/ 	.word	index@(.nv.constant0._Z16sgmScanIncKernelPfPiS_S0_S_j)
        /*009c*/ 	.short	0x0380
        /*009e*/ 	.short	0x002c


	//----- nvinfo : EIATTR_SW_WAR
	.align		4
.L_83:
        /*00a0*/ 	.byte	0x04, 0x36
        /*00a2*/ 	.short	(.L_85 - .L_84)
.L_84:
        /*00a4*/ 	.word	0x00000008
.L_85:


//--------------------- .nv.info._Z15shiftRightByOnePfS_fj --------------------------
	.section	.nv.info._Z15shiftRightByOnePfS_fj,"",@"SHT_CUDA_INFO"
	.sectionflags	@""
	.align	4


	//----- nvinfo : EIATTR_CUDA_API_VERSION
	.align		4
        /*0000*/ 	.byte	0x04, 0x37
        /*0002*/ 	.short	(.L_87 - .L_86)
.L_86:
        /*0004*/ 	.word	0x00000082


	//----- nvinfo : EIATTR_KPARAM_INFO
	.align		4
.L_87:
        /*0008*/ 	.byte	0x04, 0x17
        /*000a*/ 	.short	(.L_89 - .L_88)
.L_88:
        /*000c*/ 	.word	0x00000000
        /*0010*/ 	.short	0x0003
        /*0012*/ 	.short	0x0014
        /*0014*/ 	.byte	0x00, 0xf0, 0x11, 0x00


	//----- nvinfo : EIATTR_KPARAM_INFO
	.align		4
.L_89:
        /*0018*/ 	.byte	0x04, 0x17
        /*001a*/ 	.short	(.L_91 - .L_90)
.L_90:
        /*001c*/ 	.word	0x00000000
        /*0020*/ 	.short	0x0002
        /*0022*/ 	.short	0x0010
        /*0024*/ 	.byte	0x00, 0xf0, 0x11, 0x00


	//----- nvinfo : EIATTR_KPARAM_INFO
	.align		4
.L_91:
        /*0028*/ 	.byte	0x04, 0x17
        /*002a*/ 	.short	(.L_93 - .L_92)
.L_92:
        /*002c*/ 	.word	0x00000000
        /*0030*/ 	.short	0x0001
        /*0032*/ 	.short	0x0008
        /*0034*/ 	.byte	0x00, 0xf5, 0x21, 0x00


	//----- nvinfo : EIATTR_KPARAM_INFO
	.align		4
.L_93:
        /*0038*/ 	.byte	0x04, 0x17
        /*003a*/ 	.short	(.L_95 - .L_94)
.L_94:
        /*003c*/ 	.word	0x00000000
        /*0040*/ 	.short	0x0000
        /*0042*/ 	.short	0x0000
        /*0044*/ 	.byte	0x00, 0xf5, 0x21, 0x00


	//----- nvinfo : EIATTR_SPARSE_MMA_MASK
	.align		4
.L_95:
        /*0048*/ 	.byte	0x03, 0x50
        /*004a*/ 	.short	0x0000


	//----- nvinfo : EIATTR_MAXREG_COUNT
	.align		4
        /*004c*/ 	.byte	0x03, 0x1b
        /*004e*/ 	.short	0x00ff


	//----- nvinfo : EIATTR_MERCURY_ISA_VERSION
	.align		4
        /*0050*/ 	.byte	0x03, 0x5f
        /*0052*/ 	.short	0x0101


	//----- nvinfo : EIATTR_VRC_CTA_INIT_COUNT
	.align		4
        /*0054*/ 	.byte	0x02, 0x4a
	.zero		1
	.zero		1


	//----- nvinfo : EIATTR_EXIT_INSTR_OFFSETS
	.align		4
        /*0058*/ 	.byte	0x04, 0x1c
        /*005a*/ 	.short	(.L_97 - .L_96)


	//   ....[0]....
.L_96:
        /*005c*/ 	.word	0x000000a0


	//   ....[1]....
        /*0060*/ 	.word	0x000000d0


	//   ....[2]....
        /*0064*/ 	.word	0x00000150


	//----- nvinfo : EIATTR_CBANK_PARAM_SIZE
	.align		4
.L_97:
        /*0068*/ 	.byte	0x03, 0x19
        /*006a*/ 	.short	0x0018


	//----- nvinfo : EIATTR_PARAM_CBANK
	.align		4
        /*006c*/ 	.byte	0x04, 0x0a
        /*006e*/ 	.short	(.L_99 - .L_98)
	.align		4
.L_98:
        /*0070*/ 	.word	index@(.nv.constant0._Z15shiftRightByOnePfS_fj)
        /*0074*/ 	.short	0x0380
        /*0076*/ 	.short	0x0018


	//----- nvinfo : EIATTR_SW_WAR
	.align		4
.L_99:
        /*0078*/ 	.byte	0x04, 0x36
        /*007a*/ 	.short	(.L_101 - .L_100)
.L_100:
        /*007c*/ 	.word	0x00000008
.L_101:


//--------------------- .nv.info._Z18distributeEndBlockPfS_j --------------------------
	.section	.nv.info._Z18distributeEndBlockPfS_j,"",@"SHT_CUDA_INFO"
	.sectionflags	@""
	.align	4


	//----- nvinfo : EIATTR_CUDA_API_VERSION
	.align		4
        /*0000*/ 	.byte	0x04, 0x37
        /*0002*/ 	.short	(.L_103 - .L_102)
.L_102:
        /*0004*/ 	.word	0x00000082


	//----- nvinfo : EIATTR_KPARAM_INFO
	.align		4
.L_103:
        /*0008*/ 	.byte	0x04, 0x17
        /*000a*/ 	.short	(.L_105 - .L_104)
.L_104:
        /*000c*/ 	.word	0x00000000
        /*0010*/ 	.short	0x0002
        /*0012*/ 	.short	0x0010
        /*0014*/ 	.byte	0x00, 0xf0, 0x11, 0x00


	//----- nvinfo : EIATTR_KPARAM_INFO
	.align		4
.L_105:
        /*0018*/ 	.byte	0x04, 0x17
        /*001a*/ 	.short	(.L_107 - .L_106)
.L_106:
        /*001c*/ 	.word	0x00000000
        /*0020*/ 	.short	0x0001
        /*0022*/ 	.short	0x0008
        /*0024*/ 	.byte	0x00, 0xf5, 0x21, 0x00


	//----- nvinfo : EIATTR_KPARAM_INFO
	.align		4
.L_107:
        /*0028*/ 	.byte	0x04, 0x17
        /*002a*/ 	.short	(.L_109 - .L_108)
.L_108:
        /*002c*/ 	.word	0x00000000
        /*0030*/ 	.short	0x0000
        /*0032*/ 	.short	0x0000
        /*0034*/ 	.byte	0x00, 0xf5, 0x21, 0x00


	//----- nvinfo : EIATTR_SPARSE_MMA_MASK
	.align		4
.L_109:
        /*0038*/ 	.byte	0x03, 0x50
        /*003a*/ 	.short	0x0000


	//----- nvinfo : EIATTR_MAXREG_COUNT
	.align		4
        /*003c*/ 	.byte	0x03, 0x1b
        /*003e*/ 	.short	0x00ff


	//----- nvinfo : EIATTR_MERCURY_ISA_VERSION
	.align		4
        /*0040*/ 	.byte	0x03, 0x5f
        /*0042*/ 	.short	0x0101


	//----- nvinfo : EIATTR_VRC_CTA_INIT_COUNT
	.align		4
        /*0044*/ 	.byte	0x02, 0x4a
	.zero		1
	.zero		1


	//----- nvinfo : EIATTR_EXIT_INSTR_OFFSETS
	.align		4
        /*0048*/ 	.byte	0x04, 0x1c
        /*004a*/ 	.short	(.L_111 - .L_110)


	//   ....[0]....
.L_110:
        /*004c*/ 	.word	0x00000080


	//   ....[1]....
        /*0050*/ 	.word	0x00000130


	//----- nvinfo : EIATTR_CBANK_PARAM_SIZE
	.align		4
.L_111:
        /*0054*/ 	.byte	0x03, 0x19
        /*0056*/ 	.short	0x0014


	//----- nvinfo : EIATTR_PARAM_CBANK
	.align		4
        /*0058*/ 	.byte	0x04, 0x0a
        /*005a*/ 	.short	(.L_113 - .L_112)
	.align		4
.L_112:
        /*005c*/ 	.word	index@(.nv.constant0._Z18distributeEndBlockPfS_j)
        /*0060*/ 	.short	0x0380
        /*0062*/ 	.short	0x0014


	//----- nvinfo : EIATTR_SW_WAR
	.align		4
.L_113:
        /*0064*/ 	.byte	0x04, 0x36
        /*0066*/ 	.short	(.L_115 - .L_114)
.L_114:
        /*0068*/ 	.word	0x00000008
.L_115:


//--------------------- .nv.info._Z20copyEndOfBlockKernelPfS_j --------------------------
	.section	.nv.info._Z20copyEndOfBlockKernelPfS_j,"",@"SHT_CUDA_INFO"
	.sectionflags	@""
	.align	4


	//----- nvinfo : EIATTR_CUDA_API_VERSION
	.align		4
        /*0000*/ 	.byte	0x04, 0x37
        /*0002*/ 	.short	(.L_117 - .L_116)
.L_116:
        /*0004*/ 	.word	0x00000082


	//----- nvinfo : EIATTR_KPARAM_INFO
	.align		4
.L_117:
        /*0008*/ 	.byte	0x04, 0x17
        /*000a*/ 	.short	(.L_119 - .L_118)
.L_118:
        /*000c*/ 	.word	0x00000000
        /*0010*/ 	.short	0x0002
        /*0012*/ 	.short	0x0010
        /*0014*/ 	.byte	0x00, 0xf0, 0x11, 0x00


	//----- nvinfo : EIATTR_KPARAM_INFO
	.align		4
.L_119:
        /*0018*/ 	.byte	0x04, 0x17
        /*001a*/ 	.short	(.L_121 - .L_120)
.L_120:
        /*001c*/ 	.word	0x00000000
        /*0020*/ 	.short	0x0001
        /*0022*/ 	.short	0x0008
        /*0024*/ 	.byte	0x00, 0xf5, 0x21, 0x00


	//----- nvinfo : EIATTR_KPARAM_INFO
	.align		4
.L_121:
        /*0028*/ 	.byte	0x04, 0x17
        /*002a*/ 	.short	(.L_123 - .L_122)
.L_122:
        /*002c*/ 	.word	0x00000000
        /*0030*/ 	.short	0x0000
        /*0032*/ 	.short	0x0000
        /*0034*/ 	.byte	0x00, 0xf5, 0x21, 0x00


	//----- nvinfo : EIATTR_SPARSE_MMA_MASK
	.align		4
.L_123:
        /*0038*/ 	.byte	0x03, 0x50
        /*003a*/ 	.short	0x0000


	//----- nvinfo : EIATTR_MAXREG_COUNT
	.align		4
        /*003c*/ 	.byte	0x03, 0x1b
        /*003e*/ 	.short	0x00ff


	//----- nvinfo : EIATTR_MERCURY_ISA_VERSION
	.align		4
        /*0040*/ 	.byte	0x03, 0x5f
        /*0042*/ 	.short	0x0101


	//----- nvinfo : EIATTR_VRC_CTA_INIT_COUNT
	.align		4
        /*0044*/ 	.byte	0x02, 0x4a
	.zero		1
	.zero		1


	//----- nvinfo : EIATTR_EXIT_INSTR_OFFSETS
	.align		4
        /*0048*/ 	.byte	0x04, 0x1c
        /*004a*/ 	.short	(.L_125 - .L_124)


	//   ....[0]....
.L_124:
        /*004c*/ 	.word	0x00000070


	//   ....[1]....
        /*0050*/ 	.word	0x00000110


	//----- nvinfo : EIATTR_CBANK_PARAM_SIZE
	.align		4
.L_125:
        /*0054*/ 	.byte	0x03, 0x19
        /*0056*/ 	.short	0x0014


	//----- nvinfo : EIATTR_PARAM_CBANK
	.align		4
        /*0058*/ 	.byte	0x04, 0x0a
        /*005a*/ 	.short	(.L_127 - .L_126)
	.align		4
.L_126:
        /*005c*/ 	.word	index@(.nv.constant0._Z20copyEndOfBlockKernelPfS_j)
        /*0060*/ 	.short	0x0380
        /*0062*/ 	.short	0x0014


	//----- nvinfo : EIATTR_SW_WAR
	.align		4
.L_127:
        /*0064*/ 	.byte	0x04, 0x36
        /*0066*/ 	.short	(.L_129 - .L_128)
.L_128:
        /*0068*/ 	.word	0x00000008
.L_129:


//--------------------- .nv.info._Z19scanIncKernelAddIntPiS_j --------------------------
	.section	.nv.info._Z19scanIncKernelAddIntPiS_j,"",@"SHT_CUDA_INFO"
	.sectionflags	@""
	.align	4


	//----- nvinfo : EIATTR_CUDA_API_VERSION
	.align		4
        /*0000*/ 	.byte	0x04, 0x37
        /*0002*/ 	.short	(.L_131 - .L_130)
.L_130:
        /*0004*/ 	.word	0x00000082


	//----- nvinfo : EIATTR_KPARAM_INFO
	.align		4
.L_131:
        /*0008*/ 	.byte	0x04, 0x17
        /*000a*/ 	.short	(.L_133 - .L_132)
.L_132:
        /*000c*/ 	.word	0x00000000
        /*0010*/ 	.short	0x0002
        /*0012*/ 	.short	0x0010
        /*0014*/ 	.byte	0x00, 0xf0, 0x11, 0x00


	//----- nvinfo : EIATTR_KPARAM_INFO
	.align		4
.L_133:
        /*0018*/ 	.byte	0x04, 0x17
        /*001a*/ 	.short	(.L_135 - .L_134)
.L_134:
        /*001c*/ 	.word	0x00000000
        /*0020*/ 	.short	0x0001
        /*0022*/ 	.short	0x0008
        /*0024*/ 	.byte	0x00, 0xf5, 0x21, 0x00


	//----- nvinfo : EIATTR_KPARAM_INFO
	.align		4
.L_135:
        /*0028*/ 	.byte	0x04, 0x17
        /*002a*/ 	.short	(.L_137 - .L_136)
.L_136:
        /*002c*/ 	.word	0x00000000
        /*0030*/ 	.short	0x0000
        /*0032*/ 	.short	0x0000
        /*0034*/ 	.byte	0x00, 0xf5, 0x21, 0x00


	//----- nvinfo : EIATTR_SPARSE_MMA_MASK
	.align		4
.L_137:
        /*0038*/ 	.byte	0x03, 0x50
        /*003a*/ 	.short	0x0000


	//----- nvinfo : EIATTR_MAXREG_COUNT
	.align		4
        /*003c*/ 	.byte	0x03, 0x1b
        /*003e*/ 	.short	0x00ff


	//----- nvinfo : EIATTR_NUM_BARRIERS
	.align		4
        /*0040*/ 	.byte	0x02, 0x4c
        /*0042*/ 	.byte	0x01
	.zero		1


	//----- nvinfo : EIATTR_MERCURY_ISA_VERSION
	.align		4
        /*0044*/ 	.byte	0x03, 0x5f
        /*0046*/ 	.short	0x0101


	//----- nvinfo : EIATTR_VRC_CTA_INIT_COUNT
	.align		4
        /*0048*/ 	.byte	0x02, 0x4a
	.zero		1
	.zero		1


	//----- nvinfo : EIATTR_EXIT_INSTR_OFFSETS
	.align		4
        /*004c*/ 	.byte	0x04, 0x1c
        /*004e*/ 	.short	(.L_139 - .L_138)


	//   ....[0]....
.L_138:
        /*0050*/ 	.word	0x00000620


	//   ....[1]....
        /*0054*/ 	.word	0x00000670


	//----- nvinfo : EIATTR_CRS_STACK_SIZE
	.align		4
.L_139:
        /*0058*/ 	.byte	0x04, 0x1e
        /*005a*/ 	.short	(.L_141 - .L_140)
.L_140:
        /*005c*/ 	.word	0x00000000


	//----- nvinfo : EIATTR_CBANK_PARAM_SIZE
	.align		4
.L_141:
        /*0060*/ 	.byte	0x03, 0x19
        /*0062*/ 	.short	0x0014


	//----- nvinfo : EIATTR_PARAM_CBANK
	.align		4
        /*0064*/ 	.byte	0x04, 0x0a
        /*0066*/ 	.short	(.L_143 - .L_142)
	.align		4
.L_142:
        /*0068*/ 	.word	index@(.nv.constant0._Z19scanIncKernelAddIntPiS_j)
        /*006c*/ 	.short	0x0380
        /*006e*/ 	.short	0x0014


	//----- nvinfo : EIATTR_SW_WAR
	.align		4
.L_143:
        /*0070*/ 	.byte	0x04, 0x36
        /*0072*/ 	.short	(.L_145 - .L_144)
.L_144:
        /*0074*/ 	.word	0x00000008
.L_145:


//--------------------- .nv.info._Z13scanIncKernelPfS_j --------------------------
	.section	.nv.info._Z13scanIncKernelPfS_j,"",@"SHT_CUDA_INFO"
	.sectionflags	@""
	.align	4


	//----- nvinfo : EIATTR_CUDA_API_VERSION
	.align		4
        /*0000*/ 	.byte	0x04, 0x37
        /*0002*/ 	.short	(.L_147 - .L_146)
.L_146:
        /*0004*/ 	.word	0x00000082


	//----- nvinfo : EIATTR_KPARAM_INFO
	.align		4
.L_147:
        /*0008*/ 	.byte	0x04, 0x17
        /*000a*/ 	.short	(.L_149 - .L_148)
.L_148:
        /*000c*/ 	.word	0x00000000
        /*0010*/ 	.short	0x0002
        /*0012*/ 	.short	0x0010
        /*0014*/ 	.byte	0x00, 0xf0, 0x11, 0x00


	//----- nvinfo : EIATTR_KPARAM_INFO
	.align		4
.L_149:
        /*0018*/ 	.byte	0x04, 0x17
        /*001a*/ 	.short	(.L_151 - .L_150)
.L_150:
        /*001c*/ 	.word	0x00000000
        /*0020*/ 	.short	0x0001
        /*0022*/ 	.short	0x0008
        /*0024*/ 	.byte	0x00, 0xf5, 0x21, 0x00


	//----- nvinfo : EIATTR_KPARAM_INFO
	.align		4
.L_151:
        /*0028*/ 	.byte	0x04, 0x17
        /*002a*/ 	.short	(.L_153 - .L_152)
.L_152:
        /*002c*/ 	.word	0x00000000
        /*0030*/ 	.short	0x0000
        /*0032*/ 	.short	0x0000
        /*0034*/ 	.byte	0x00, 0xf5, 0x21, 0x00


	//----- nvinfo : EIATTR_SPARSE_MMA_MASK
	.align		4
.L_153:
        /*0038*/ 	.byte	0x03, 0x50
        /*003a*/ 	.short	0x0000


	//----- nvinfo : EIATTR_MAXREG_COUNT
	.align		4
        /*003c*/ 	.byte	0x03, 0x1b
        /*003e*/ 	.short	0x00ff


	//----- nvinfo : EIATTR_NUM_BARRIERS
	.align		4
        /*0040*/ 	.byte	0x02, 0x4c
        /*0042*/ 	.byte	0x01
	.zero		1


	//----- nvinfo : EIATTR_MERCURY_ISA_VERSION
	.align		4
        /*0044*/ 	.byte	0x03, 0x5f
        /*0046*/ 	.short	0x0101


	//----- nvinfo : EIATTR_VRC_CTA_INIT_COUNT
	.align		4
        /*0048*/ 	.byte	0x02, 0x4a
	.zero		1
	.zero		1


	//----- nvinfo : EIATTR_EXIT_INSTR_OFFSETS
	.align		4
        /*004c*/ 	.byte	0x04, 0x1c
        /*004e*/ 	.short	(.L_155 - .L_154)


	//   ....[0]....
.L_154:
        /*0050*/ 	.word	0x00000600


	//   ....[1]....
        /*0054*/ 	.word	0x00000650


	//----- nvinfo : EIATTR_CRS_STACK_SIZE
	.align		4
.L_155:
        /*0058*/ 	.byte	0x04, 0x1e
        /*005a*/ 	.short	(.L_157 - .L_156)
.L_156:
        /*005c*/ 	.word	0x00000000


	//----- nvinfo : EIATTR_CBANK_PARAM_SIZE
	.align		4
.L_157:
        /*0060*/ 	.byte	0x03, 0x19
        /*0062*/ 	.short	0x0014


	//----- nvinfo : EIATTR_PARAM_CBANK
	.align		4
        /*0064*/ 	.byte	0x04, 0x0a
        /*0066*/ 	.short	(.L_159 - .L_158)
	.align		4
.L_158:
        /*0068*/ 	.word	index@(.nv.constant0._Z13scanIncKernelPfS_j)
        /*006c*/ 	.short	0x0380
        /*006e*/ 	.short	0x0014


	//----- nvinfo : EIATTR_SW_WAR
	.align		4
.L_159:
        /*0070*/ 	.byte	0x04, 0x36
        /*0072*/ 	.short	(.L_161 - .L_160)
.L_160:
        /*0074*/ 	.word	0x00000008
.L_161:


//--------------------- .nv.info._Z13scanExcKernelPfS_j --------------------------
	.section	.nv.info._Z13scanExcKernelPfS_j,"",@"SHT_CUDA_INFO"
	.sectionflags	@""
	.align	4


	//----- nvinfo : EIATTR_CUDA_API_VERSION
	.align		4
        /*0000*/ 	.byte	0x04, 0x37
        /*0002*/ 	.short	(.L_163 - .L_162)
.L_162:
        /*0004*/ 	.word	0x00000082


	//----- nvinfo : EIATTR_KPARAM_INFO
	.align		4
.L_163:
        /*0008*/ 	.byte	0x04, 0x17
        /*000a*/ 	.short	(.L_165 - .L_164)
.L_164:
        /*000c*/ 	.word	0x00000000
        /*0010*/ 	.short	0x0002
        /*0012*/ 	.short	0x0010
        /*0014*/ 	.byte	0x00, 0xf0, 0x11, 0x00


	//----- nvinfo : EIATTR_KPARAM_INFO
	.align		4
.L_165:
        /*0018*/ 	.byte	0x04, 0x17
        /*001a*/ 	.short	(.L_167 - .L_166)
.L_166:
        /*001c*/ 	.word	0x00000000
        /*0020*/ 	.short	0x0001
        /*0022*/ 	.short	0x0008
        /*0024*/ 	.byte	0x00, 0xf5, 0x21, 0x00


	//----- nvinfo : EIATTR_KPARAM_INFO
	.align		4
.L_167:
        /*0028*/ 	.byte	0x04, 0x17
        /*002a*/ 	.short	(.L_169 - .L_168)
.L_168:
        /*002c*/ 	.word	0x00000000
        /*0030*/ 	.short	0x0000
        /*0032*/ 	.short	0x0000
        /*0034*/ 	.byte	0x00, 0xf5, 0x21, 0x00


	//----- nvinfo : EIATTR_SPARSE_MMA_MASK
	.align		4
.L_169:
        /*0038*/ 	.byte	0x03, 0x50
        /*003a*/ 	.short	0x0000


	//----- nvinfo : EIATTR_MAXREG_COUNT
	.align		4
        /*003c*/ 	.byte	0x03, 0x1b
        /*003e*/ 	.short	0x00ff


	//----- nvinfo : EIATTR_NUM_BARRIERS
	.align		4
        /*0040*/ 	.byte	0x02, 0x4c
        /*0042*/ 	.byte	0x01
	.zero		1


	//----- nvinfo : EIATTR_MERCURY_ISA_VERSION
	.align		4
        /*0044*/ 	.byte	0x03, 0x5f
        /*0046*/ 	.short	0x0101


	//----- nvinfo : EIATTR_VRC_CTA_INIT_COUNT
	.align		4
        /*0048*/ 	.byte	0x02, 0x4a
	.zero		1
	.zero		1


	//----- nvinfo : EIATTR_EXIT_INSTR_OFFSETS
	.align		4
        /*004c*/ 	.byte	0x04, 0x1c
        /*004e*/ 	.short	(.L_171 - .L_170)


	//   ....[0]....
.L_170:
        /*0050*/ 	.word	0x00000620


	//   ....[1]....
        /*0054*/ 	.word	0x00000670


	//----- nvinfo : EIATTR_CRS_STACK_SIZE
	.align		4
.L_171:
        /*0058*/ 	.byte	0x04, 0x1e
        /*005a*/ 	.short	(.L_173 - .L_172)
.L_172:
        /*005c*/ 	.word	0x00000000


	//----- nvinfo : EIATTR_CBANK_PARAM_SIZE
	.align		4
.L_173:
        /*0060*/ 	.byte	0x03, 0x19
        /*0062*/ 	.short	0x0014


	//----- nvinfo : EIATTR_PARAM_CBANK
	.align		4
        /*0064*/ 	.byte	0x04, 0x0a
        /*0066*/ 	.short	(.L_175 - .L_174)
	.align		4
.L_174:
        /*0068*/ 	.word	index@(.nv.constant0._Z13scanExcKernelPfS_j)
        /*006c*/ 	.short	0x0380
        /*006e*/ 	.short	0x0014


	//----- nvinfo : EIATTR_SW_WAR
	.align		4
.L_175:
        /*0070*/ 	.byte	0x04, 0x36
        /*0072*/ 	.short	(.L_177 - .L_176)
.L_176:
        /*0074*/ 	.word	0x00000008
.L_177:


//--------------------- .nv.callgraph             --------------------------
	.section	.nv.callgraph,"",@"SHT_CUDA_CALLGRAPH"
	.align	4
	.sectionentsize	8
	.align		4
        /*0000*/ 	.word	0x00000000
	.align		4
        /*0004*/ 	.word	0xffffffff
	.align		4
        /*0008*/ 	.word	0x00000000
	.align		4
        /*000c*/ 	.word	0xfffffffe
	.align		4
        /*0010*/ 	.word	0x00000000
	.align		4
        /*0014*/ 	.word	0xfffffffd
	.align		4
        /*0018*/ 	.word	0x00000000
	.align		4
        /*001c*/ 	.word	0xfffffffc


//--------------------- .text._Z21sgmDistributeEndBlockPfS_Pij --------------------------
	.section	.text._Z21sgmDistributeEndBlockPfS_Pij,"ax",@progbits
	.align	128
        .global         _Z21sgmDistributeEndBlockPfS_Pij
        .type           _Z21sgmDistributeEndBlockPfS_Pij,@function
        .size           _Z21sgmDistributeEndBlockPfS_Pij,(.L_x_34 - _Z21sgmDistributeEndBlockPfS_Pij)
        .other          _Z21sgmDistributeEndBlockPfS_Pij,@"STO_CUDA_ENTRY STV_DEFAULT"
_Z21sgmDistributeEndBlockPfS_Pij:
.text._Z21sgmDistributeEndBlockPfS_Pij:
[----:B------:R-:W-:Y:S01]  /*0000*/  LDC R1, c[0x0][0x37c] ;  /* 0x0000df00ff017b82 */ /* 0x000fe20000000800 */
[----:B------:R-:W0:Y:S01]  /*0010*/  S2R R9, SR_CTAID.X ;  /* 0x0000000000097919 */ /* 0x000e220000002500 */
[----:B------:R-:W0:Y:S01]  /*0020*/  LDCU UR4, c[0x0][0x360] ;  /* 0x00006c00ff0477ac */ /* 0x000e220008000800 */
[----:B------:R-:W0:Y:S01]  /*0030*/  S2R R0, SR_TID.X ;  /* 0x0000000000007919 */ /* 0x000e220000002100 */
[----:B------:R-:W1:Y:S01]  /*0040*/  LDCU UR5, c[0x0][0x398] ;  /* 0x00007300ff0577ac */ /* 0x000e620008000800 */
[----:B0-----:R-:W-:-:S05]  /*0050*/  IMAD R7, R9, UR4, R0 ;  /* 0x0000000409077c24 */ /* 0x001fca000f8e0200 */
[----:B-1----:R-:W-:-:S04]  /*0060*/  ISETP.GE.U32.AND P0, PT, R7, UR5, PT ;  /* 0x0000000507007c0c */ /* 0x002fc8000bf06070 */
[----:B------:R-:W-:-:S13]  /*0070*/  ISETP.EQ.OR P0, PT, R9, RZ, P0 ;  /* 0x000000ff0900720c */ /* 0x000fda0000702670 */
[----:B------:R-:W-:Y:S05]  /*0080*/  @P0 EXIT ;  /* 0x000000000000094d */ /* 0x000fea0003800000 */
[----:B------:R-:W0:Y:S01]  /*0090*/  LDC.64 R2, c[0x0][0x390] ;  /* 0x0000e400ff027b82 */ /* 0x000e220000000a00 */
[----:B------:R-:W1:Y:S01]  /*00a0*/  LDCU.64 UR4, c[0x0][0x358] ;  /* 0x00006b00ff0477ac */ /* 0x000e620008000a00 */
[----:B0-----:R-:W-:-:S06]  /*00b0*/  IMAD.WIDE.U32 R2, R7, 0x4, R2 ;  /* 0x0000000407027825 */ /* 0x001fcc00078e0002 */
[----:B-1----:R-:W2:Y:S02]  /*00c0*/  LDG.E R2, desc[UR4][R2.64] ;  /* 0x0000000402027981 */ /* 0x002ea4000c1e1900 */
[----:B--2---:R-:W-:-:S13]  /*00d0*/  ISETP.NE.AND P0, PT, R2, RZ, PT ;  /* 0x000000ff0200720c */ /* 0x004fda0003f05270 */
[----:B------:R-:W-:Y:S05]  /*00e0*/  @P0 EXIT ;  /* 0x000000000000094d */ /* 0x000fea0003800000 */
[----:B------:R-:W0:Y:S01]  /*00f0*/  LDC.64 R2, c[0x0][0x380] ;  /* 0x0000e000ff027b82 */ /* 0x000e220000000a00 */
[----:B------:R-:W-:-:S07]  /*0100*/  IADD3 R9, PT, PT, R9, -0x1, RZ ;  /* 0xffffffff09097810 */ /* 0x000fce0007ffe0ff */
[----:B------:R-:W1:Y:S01]  /*0110*/  LDC.64 R4, c[0x0][0x388] ;  /* 0x0000e200ff047b82 */ /* 0x000e620000000a00 */
[----:B0-----:R-:W-:-:S06]  /*0120*/  IMAD.WIDE.U32 R2, R9, 0x4, R2 ;  /* 0x0000000409027825 */ /* 0x001fcc00078e0002 */
[----:B------:R-:W2:Y:S01]  /*0130*/  LDG.E R2, desc[UR4][R2.64] ;  /* 0x0000000402027981 */ /* 0x000ea2000c1e1900 */
[----:B-1----:R-:W-:-:S05]  /*0140*/  IMAD.WIDE.U32 R4, R7, 0x4, R4 ;  /* 0x0000000407047825 */ /* 0x002fca00078e0004 */
[----:B------:R-:W2:Y:S02]  /*0150*/  LDG.E R7, desc[UR4][R4.64] ;  /* 0x0000000404077981 */ /* 0x000ea4000c1e1900 */
[----:B--2---:R-:W-:-:S05]  /*0160*/  FADD R7, R2, R7 ;  /* 0x0000000702077221 */ /* 0x004fca0000000000 */
[----:B------:R-:W-:Y:S01]  /*0170*/  STG.E desc[UR4][R4.64], R7 ;  /* 0x0000000704007986 */ /* 0x000fe2000c101904 */
[----:B------:R-:W-:Y:S05]  /*0180*/  EXIT ;  /* 0x000000000000794d */ /* 0x000fea0003800000 */
.L_x_0:
[----:B------:R-:W-:-:S00]  /*0190*/  BRA `(.L_x_0) ;  /* 0xfffffffc00fc7947 */ /* 0x000fc0000383ffff */
[----:B------:R-:W-:-:S00]  /*01a0*/  NOP ;  /* 0x0000000000007918 */ /* 0x000fc00000000000 */
        /* <DEDUP_REMOVED lines=13> */
.L_x_34:


//--------------------- .text._Z16sgmScanIncKernelPfPiS_S0_S_j --------------------------
	.section	.text._Z16sgmScanIncKernelPfPiS_S0_S_j,"ax",@progbits
	.align	128
        .global         _Z16sgmScanIncKernelPfPiS_S0_S_j
        .type           _Z16sgmScanIncKernelPfPiS_S0_S_j,@function
        .size           _Z16sgmScanIncKernelPfPiS_S0_S_j,(.L_x_35 - _Z16sgmScanIncKernelPfPiS_S0_S_j)
        .other          _Z16sgmScanIncKernelPfPiS_S0_S_j,@"STO_CUDA_ENTRY STV_DEFAULT"
_Z16sgmScanIncKernelPfPiS_S0_S_j:
.text._Z16sgmScanIncKernelPfPiS_S0_S_j:
[----:B------:R-:W-:Y:S01]  /*0000*/  LDC R1, c[0x0][0x37c] ;  /* 0x0000df00ff017b82 */ /* 0x000fe20000000800 */
[----:B------:R-:W0:Y:S01]  /*0010*/  S2R R3, SR_TID.X ;  /* 0x0000000000037919 */ /* 0x000e220000002100 */
[----:B------:R-:W0:Y:S06]  /*0020*/  LDCU UR7, c[0x0][0x360] ;  /* 0x00006c00ff0777ac */ /* 0x000e2c0008000800 */
[----:B------:R-:W1:Y:S01]  /*0030*/  LDC.64 R8, c[0x0][0x380] ;  /* 0x0000e000ff087b82 */ /* 0x000e620000000a00 */
[----:B------:R-:W-:Y:S01]  /*0040*/  IMAD.MOV.U32 R12, RZ, RZ, RZ ;  /* 0x000000ffff0c7224 */ /* 0x000fe200078e00ff */
[----:B------:R-:W0:Y:S01]  /*0050*/  S2R R0, SR_CTAID.X ;  /* 0x0000000000007919 */ /* 0x000e220000002500 */
[----:B------:R-:W2:Y:S01]  /*0060*/  LDCU UR4, c[0x0][0x3a8] ;  /* 0x00007500ff0477ac */ /* 0x000ea20008000800 */
[----:B------:R-:W-:Y:S01]  /*0070*/  IMAD.MOV.U32 R4, RZ, RZ, RZ ;  /* 0x000000ffff047224 */ /* 0x000fe200078e00ff */
[----:B------:R-:W3:Y:S03]  /*0080*/  LDCU.64 UR8, c[0x0][0x358] ;  /* 0x00006b00ff0877ac */ /* 0x000ee60008000a00 */
[----:B------:R-:W4:Y:S01]  /*0090*/  LDC.64 R10, c[0x0][0x388] ;  /* 0x0000e200ff0a7b82 */ /* 0x000f220000000a00 */
[----:B0-----:R-:W-:-:S05]  /*00a0*/  IMAD R2, R0, UR7, R3 ;  /* 0x0000000700027c24 */ /* 0x001fca000f8e0203 */
[----:B--2---:R-:W-:-:S13]  /*00b0*/  ISETP.GE.U32.AND P1, PT, R2, UR4, PT ;  /* 0x0000000402007c0c */ /* 0x004fda000bf26070 */
[----:B-1----:R-:W-:-:S04]  /*00c0*/  @!P1 IMAD.WIDE.U32 R8, R2, 0x4, R8 ;  /* 0x0000000402089825 */ /* 0x002fc800078e0008 */
[----:B----4-:R-:W-:Y:S01]  /*00d0*/  @!P1 IMAD.WIDE.U32 R10, R2, 0x4, R10 ;  /* 0x00000004020a9825 */ /* 0x010fe200078e000a */
[----:B---3--:R0:W2:Y:S04]  /*00e0*/  @!P1 LDG.E R12, desc[UR8][R8.64] ;  /* 0x00000008080c9981 */ /* 0x0080a8000c1e1900 */
[----:B------:R1:W3:Y:S01]  /*00f0*/  @!P1 LDG.E R4, desc[UR8][R10.64] ;  /* 0x000000080a049981 */ /* 0x0002e2000c1e1900 */
[----:B------:R-:W4:Y:S01]  /*0100*/  S2UR UR5, SR_CgaCtaId ;  /* 0x00000000000579c3 */ /* 0x000f220000008800 */
[----:B------:R-:W-:Y:S01]  /*0110*/  UMOV UR4, 0x400 ;  /* 0x0000040000047882 */ /* 0x000fe20000000000 */
[C---:B------:R-:W-:Y:S01]  /*0120*/  IMAD.SHL.U32 R5, R3.reuse, 0x4, RZ ;  /* 0x0000000403057824 */ /* 0x040fe200078e00ff */
[C---:B------:R-:W-:Y:S01]  /*0130*/  LOP3.LUT P0, RZ, R3.reuse, 0x1f, RZ, 0xc0, !PT ;  /* 0x0000001f03ff7812 */ /* 0x040fe2000780c0ff */
[----:B------:R-:W-:Y:S01]  /*0140*/  BSSY.RECONVERGENT B0, `(.L_x_1) ;  /* 0x000004c000007945 */ /* 0x000fe20003800200 */
[----:B0-----:R-:W-:-:S02]  /*0150*/  LOP3.LUT R9, R3, 0x1f, RZ, 0xc0, !PT ;  /* 0x0000001f03097812 */ /* 0x001fc400078ec0ff */
[----:B------:R-:W-:Y:S02]  /*0160*/  LOP3.LUT R6, R5, 0xf80, RZ, 0xc0, !PT ;  /* 0x00000f8005067812 */ /* 0x000fe400078ec0ff */
[----:B------:R-:W-:Y:S02]  /*0170*/  SHF.R.U32.HI R7, RZ, 0x5, R3 ;  /* 0x00000005ff077819 */ /* 0x000fe40000011603 */
[----:B-1----:R-:W-:Y:S01]  /*0180*/  LOP3.LUT R10, R3, 0x3e0, RZ, 0xc0, !PT ;  /* 0x000003e0030a7812 */ /* 0x002fe200078ec0ff */
[----:B----4-:R-:W-:-:S04]  /*0190*/  ULEA UR4, UR5, UR4, 0x18 ;  /* 0x0000000405047291 */ /* 0x010fc8000f8ec0ff */
[----:B------:R-:W-:-:S05]  /*01a0*/  ULEA UR5, UR7, UR4, 0x2 ;  /* 0x0000000407057291 */ /* 0x000fca000f8e10ff */
[----:B--2---:R0:W-:Y:S04]  /*01b0*/  STS [R5+UR4], R12 ;  /* 0x0000000c05007988 */ /* 0x0041e80008000804 */
[----:B---3--:R0:W-:Y:S01]  /*01c0*/  STS [R5+UR5], R4 ;  /* 0x0000000405007988 */ /* 0x0081e20008000805 */
[----:B------:R-:W-:Y:S06]  /*01d0*/  BAR.SYNC.DEFER_BLOCKING 0x0 ;  /* 0x0000000000007b1d */ /* 0x000fec0000010000 */
[----:B------:R0:W1:Y:S02]  /*01e0*/  LDS R8, [R6+UR5] ;  /* 0x0000000506087984 */ /* 0x0000640008000800 */
[----:B------:R-:W-:Y:S06]  /*01f0*/  BAR.SYNC.DEFER_BLOCKING 0x0 ;  /* 0x0000000000007b1d */ /* 0x000fec0000010000 */
[----:B------:R-:W-:Y:S05]  /*0200*/  @!P0 BRA `(.L_x_2) ;  /* 0x0000000000fc8947 */ /* 0x000fea0003800000 */
[----:B------:R-:W2:Y:S02]  /*0210*/  LDS R11, [R5+UR5] ;  /* 0x00000005050b7984 */ /* 0x000ea40008000800 */
[----:B--2---:R-:W-:-:S13]  /*0220*/  ISETP.NE.AND P0, PT, R11, RZ, PT ;  /* 0x000000ff0b00720c */ /* 0x004fda0003f05270 */
[----:B0-----:R-:W-:Y:S04]  /*0230*/  @P0 LDS R12, [R5+UR4] ;  /* 0x00000004050c0984 */ /* 0x001fe80008000800 */
[----:B------:R-:W-:Y:S04]  /*0240*/  @!P0 LDS R11, [R5+UR4+-0x4] ;  /* 0xfffffc04050b8984 */ /* 0x000fe80008000800 */
[----:B------:R-:W0:Y:S02]  /*0250*/  @!P0 LDS R14, [R5+UR4] ;  /* 0x00000004050e8984 */ /* 0x000e240008000800 */
[----:B0-----:R-:W-:Y:S01]  /*0260*/  @!P0 FADD R12, R11, R14 ;  /* 0x0000000e0b0c8221 */ /* 0x001fe20000000000 */
[----:B------:R-:W-:-:S04]  /*0270*/  ISETP.NE.AND P0, PT, R9, 0x1, PT ;  /* 0x000000010900780c */ /* 0x000fc80003f05270 */
[----:B------:R-:W-:Y:S04]  /*0280*/  STS [R5+UR4], R12 ;  /* 0x0000000c05007988 */ /* 0x000fe80008000804 */
[----:B------:R-:W-:Y:S04]  /*0290*/  LDS R11, [R5+UR5+-0x4] ;  /* 0xfffffc05050b7984 */ /* 0x000fe80008000800 */
[----:B------:R-:W0:Y:S02]  /*02a0*/  LDS R14, [R5+UR5] ;  /* 0x00000005050e7984 */ /* 0x000e240008000800 */
[----:B0-----:R-:W-:-:S05]  /*02b0*/  LOP3.LUT R14, R14, R11, RZ, 0xfc, !PT ;  /* 0x0000000b0e0e7212 */ /* 0x001fca00078efcff */
[----:B------:R2:W-:Y:S01]  /*02c0*/  STS [R5+UR5], R14 ;  /* 0x0000000e05007988 */ /* 0x0005e20008000805 */
[----:B------:R-:W-:Y:S05]  /*02d0*/  @!P0 BRA `(.L_x_2) ;  /* 0x0000000000c88947 */ /* 0x000fea0003800000 */
[----:B------:R-:W0:Y:S02]  /*02e0*/  LDS R11, [R5+UR5] ;  /* 0x00000005050b7984 */ /* 0x000e240008000800 */
[----:B0-----:R-:W-:-:S13]  /*02f0*/  ISETP.NE.AND P0, PT, R11, RZ, PT ;  /* 0x000000ff0b00720c */ /* 0x001fda0003f05270 */
[----:B------:R-:W-:Y:S04]  /*0300*/  @P0 LDS R12, [R5+UR4] ;  /* 0x00000004050c0984 */ /* 0x000fe80008000800 */
[----:B------:R-:W-:Y:S04]  /*0310*/  @!P0 LDS R11, [R5+UR4+-0x8] ;  /* 0xfffff804050b8984 */ /* 0x000fe80008000800 */
[----:B--2---:R-:W0:Y:S02]  /*0320*/  @!P0 LDS R14, [R5+UR4] ;  /* 0x00000004050e8984 */ /* 0x004e240008000800 */
[----:B0-----:R-:W-:Y:S01]  /*0330*/  @!P0 FADD R12, R11, R14 ;  /* 0x0000000e0b0c8221 */ /* 0x001fe20000000000 */
[----:B------:R-:W-:-:S04]  /*0340*/  ISETP.GE.U32.AND P0, PT, R9, 0x4, PT ;  /* 0x000000040900780c */ /* 0x000fc80003f06070 */
        /* <DEDUP_REMOVED lines=10> */
[----:B---3--:R-:W0:Y:S02]  /*03f0*/  @!P0 LDS R14, [R5+UR4] ;  /* 0x00000004050e8984 */ /* 0x008e240008000800 */
        /* <DEDUP_REMOVED lines=12> */
[----:B----4-:R-:W0:Y:S02]  /*04c0*/  @!P0 LDS R14, [R5+UR4] ;  /* 0x00000004050e8984 */ /* 0x010e240008000800 */
        /* <DEDUP_REMOVED lines=8> */
[----:B------:R-:W2:Y:S02]  /*0550*/  LDS R11, [R5+UR5] ;  /* 0x00000005050b7984 */ /* 0x000ea40008000800 */
[----:B--2---:R-:W-:-:S13]  /*0560*/  ISETP.NE.AND P0, PT, R11, RZ, PT ;  /* 0x000000ff0b00720c */ /* 0x004fda0003f05270 */
[----:B------:R-:W-:Y:S04]  /*0570*/  @P0 LDS R12, [R5+UR4] ;  /* 0x00000004050c0984 */ /* 0x000fe80008000800 */
[----:B------:R-:W-:Y:S04]  /*0580*/  @!P0 LDS R11, [R5+UR4+-0x40] ;  /* 0xffffc004050b8984 */ /* 0x000fe80008000800 */
[----:B0-----:R-:W0:Y:S02]  /*0590*/  @!P0 LDS R14, [R5+UR4] ;  /* 0x00000004050e8984 */ /* 0x001e240008000800 */
[----:B0-----:R-:W-:-:S05]  /*05a0*/  @!P0 FADD R12, R11, R14 ;  /* 0x0000000e0b0c8221 */ /* 0x001fca0000000000 */
[----:B------:R-:W-:Y:S04]  /*05b0*/  STS [R5+UR4], R12 ;  /* 0x0000000c05007988 */ /* 0x000fe80008000804 */
[----:B------:R-:W-:Y:S04]  /*05c0*/  LDS R11, [R5+UR5+-0x40] ;  /* 0xffffc005050b7984 */ /* 0x000fe80008000800 */
[----:B------:R-:W0:Y:S02]  /*05d0*/  LDS R14, [R5+UR5] ;  /* 0x00000005050e7984 */ /* 0x000e240008000800 */
[----:B0-----:R-:W-:-:S05]  /*05e0*/  LOP3.LUT R14, R14, R11, RZ, 0xfc, !PT ;  /* 0x0000000b0e0e7212 */ /* 0x001fca00078efcff */
[----:B------:R0:W-:Y:S02]  /*05f0*/  STS [R5+UR5], R14 ;  /* 0x0000000e05007988 */ /* 0x0001e40008000805 */
.L_x_2:
[----:B------:R-:W-:Y:S05]  /*0600*/  BSYNC.RECONVERGENT B0 ;  /* 0x0000000000007941 */ /* 0x000fea0003800200 */
.L_x_1:
[----:B------:R-:W-:Y:S01]  /*0610*/  LEA R11, R10, UR4, 0x2 ;  /* 0x000000040a0b7c11 */ /* 0x000fe2000f8e10ff */
[----:B------:R-:W-:Y:S01]  /*0620*/  BSSY.RECONVERGENT B0, `(.L_x_3) ;  /* 0x0000056000007945 */ /* 0x000fe20003800200 */
[----:B------:R-:W-:Y:S01]  /*0630*/  LDS R10, [R5+UR4] ;  /* 0x00000004050a7984 */ /* 0x000fe20008000800 */
[----:B-1----:R-:W-:Y:S02]  /*0640*/  ISETP.NE.AND P0, PT, R8, RZ, PT ;  /* 0x000000ff0800720c */ /* 0x002fe40003f05270 */
[----:B------:R-:W-:Y:S01]  /*0650*/  ISETP.NE.AND P3, PT, R9, 0x1f, PT ;  /* 0x0000001f0900780c */ /* 0x000fe20003f65270 */
[----:B------:R-:W-:Y:S04]  /*0660*/  LDS R11, [R11+0x7c] ;  /* 0x00007c000b0b7984 */ /* 0x000fe80000000800 */
[----:B------:R-:W1:Y:S06]  /*0670*/  LDS R13, [R6+UR5+0x7c] ;  /* 0x00007c05060d7984 */ /* 0x000e6c0008000800 */
[----:B0-----:R-:W0:Y:S02]  /*0680*/  @!P0 LDS R12, [R5+UR5] ;  /* 0x00000005050c8984 */ /* 0x001e240008000800 */
[----:B--234-:R-:W-:Y:S01]  /*0690*/  @!P3 LEA R14, R7, UR5, 0x2 ;  /* 0x00000005070ebc11 */ /* 0x01cfe2000f8e10ff */
[----:B------:R-:W-:Y:S01]  /*06a0*/  BAR.SYNC.DEFER_BLOCKING 0x0 ;  /* 0x0000000000007b1d */ /* 0x000fe20000010000 */
[----:B-1----:R-:W-:-:S02]  /*06b0*/  LOP3.LUT P2, RZ, R13, R8, RZ, 0xfc, !PT ;  /* 0x000000080dff7212 */ /* 0x002fc4000784fcff */
[----:B------:R-:W-:Y:S02]  /*06c0*/  LEA R8, R7, UR4, 0x2 ;  /* 0x0000000407087c11 */ /* 0x000fe4000f8e10ff */
[----:B------:R-:W-:Y:S02]  /*06d0*/  @!P3 SEL R7, RZ, 0x1, !P2 ;  /* 0x00000001ff07b807 */ /* 0x000fe40005000000 */
[----:B------:R-:W-:Y:S01]  /*06e0*/  ISETP.GT.U32.AND P2, PT, R3, 0x1f, PT ;  /* 0x0000001f0300780c */ /* 0x000fe20003f44070 */
[----:B------:R1:W-:Y:S01]  /*06f0*/  @!P3 STS [R8], R11 ;  /* 0x0000000b0800b388 */ /* 0x0003e20000000800 */
[----:B0-----:R-:W-:-:S03]  /*0700*/  ISETP.EQ.AND P0, PT, R12, RZ, !P0 ;  /* 0x000000ff0c00720c */ /* 0x001fc60004702270 */
[----:B------:R1:W-:Y:S01]  /*0710*/  @!P3 STS [R14], R7 ;  /* 0x000000070e00b388 */ /* 0x0003e20000000800 */
[----:B------:R-:W-:Y:S07]  /*0720*/  BAR.SYNC.DEFER_BLOCKING 0x0 ;  /* 0x0000000000007b1d */ /* 0x000fee0000010000 */
[----:B------:R-:W-:Y:S05]  /*0730*/  @P2 BRA `(.L_x_4) ;  /* 0x0000000400102947 */ /* 0x000fea0003800000 */
[----:B------:R-:W-:Y:S01]  /*0740*/  ISETP.NE.AND P2, PT, R3, RZ, PT ;  /* 0x000000ff0300720c */ /* 0x000fe20003f45270 */
[----:B------:R-:W-:-:S12]  /*0750*/  BSSY.RECONVERGENT B1, `(.L_x_5) ;  /* 0x0000041000017945 */ /* 0x000fd80003800200 */
[----:B------:R-:W-:Y:S05]  /*0760*/  @!P2 BRA `(.L_x_6) ;  /* 0x0000000000fca947 */ /* 0x000fea0003800000 */
[----:B------:R-:W0:Y:S02]  /*0770*/  LDS R6, [R5+UR5] ;  /* 0x0000000505067984 */ /* 0x000e240008000800 */
[----:B0-----:R-:W-:-:S13]  /*0780*/  ISETP.NE.AND P2, PT, R6, RZ, PT ;  /* 0x000000ff0600720c */ /* 0x001fda0003f45270 */
[----:B------:R-:W-:Y:S04]  /*0790*/  @P2 LDS R6, [R5+UR4] ;  /* 0x0000000405062984 */ /* 0x000fe80008000800 */
[----:B-1----:R-:W-:Y:S04]  /*07a0*/  @!P2 LDS R7, [R5+UR4+-0x4] ;  /* 0xfffffc040507a984 */ /* 0x002fe80008000800 */
        /* <DEDUP_REMOVED lines=9> */
[----:B------:R-:W1:Y:S02]  /*0840*/  LDS R6, [R5+UR5] ;  /* 0x0000000505067984 */ /* 0x000e640008000800 */
[----:B-1----:R-:W-:-:S13]  /*0850*/  ISETP.NE.AND P2, PT, R6, RZ, PT ;  /* 0x000000ff0600720c */ /* 0x002fda0003f45270 */
[----:B------:R-:W-:Y:S04]  /*0860*/  @P2 LDS R6, [R5+UR4] ;  /* 0x0000000405062984 */ /* 0x000fe80008000800 */
[----:B------:R-:W-:Y:S04]  /*0870*/  @!P2 LDS R7, [R5+UR4+-0x8] ;  /* 0xfffff8040507a984 */ /* 0x000fe80008000800 */
[----:B0-----:R-:W0:Y:S02]  /*0880*/  @!P2 LDS R12, [R5+UR4] ;  /* 0x00000004050ca984 */ /* 0x001e240008000800 */
        /* <DEDUP_REMOVED lines=39> */
[----:B0-----:R-:W-:-:S05]  /*0b00*/  @!P2 FADD R6, R7, R12 ;  /* 0x0000000c0706a221 */ /* 0x001fca0000000000 */
[----:B------:R-:W-:Y:S04]  /*0b10*/  STS [R5+UR4], R6 ;  /* 0x0000000605007988 */ /* 0x000fe80008000804 */
[----:B------:R-:W-:Y:S04]  /*0b20*/  LDS R7, [R5+UR5+-0x40] ;  /* 0xffffc00505077984 */ /* 0x000fe80008000800 */
[----:B------:R-:W0:Y:S02]  /*0b30*/  LDS R12, [R5+UR5] ;  /* 0x00000005050c7984 */ /* 0x000e240008000800 */
[----:B0-----:R-:W-:-:S05]  /*0b40*/  LOP3.LUT R12, R12, R7, RZ, 0xfc, !PT ;  /* 0x000000070c0c7212 */ /* 0x001fca00078efcff */
[----:B------:R0:W-:Y:S02]  /*0b50*/  STS [R5+UR5], R12 ;  /* 0x0000000c05007988 */ /* 0x0001e40008000805 */
.L_x_6:
[----:B------:R-:W-:Y:S05]  /*0b60*/  BSYNC.RECONVERGENT B1 ;  /* 0x0000000000017941 */ /* 0x000fea0003800200 */
.L_x_5:
[----:B0-234-:R-:W0:Y:S02]  /*0b70*/  LDS R5, [R5+UR4] ;  /* 0x0000000405057984 */ /* 0x01de240008000800 */
.L_x_4:
[----:B------:R-:W-:Y:S05]  /*0b80*/  BSYNC.RECONVERGENT B0 ;  /* 0x0000000000007941 */ /* 0x000fea0003800200 */
.L_x_3:
[----:B------:R-:W-:Y:S01]  /*0b90*/  BAR.SYNC.DEFER_BLOCKING 0x0 ;  /* 0x0000000000007b1d */ /* 0x000fe20000010000 */
[C---:B------:R-:W-:Y:S01]  /*0ba0*/  ISETP.LT.U32.OR P0, PT, R3.reuse, 0x20, !P0 ;  /* 0x000000200300780c */ /* 0x040fe20004701470 */
[----:B------:R-:W-:Y:S01]  /*0bb0*/  UIADD3 UR6, UPT, UPT, UR7, -0x1, URZ ;  /* 0xffffffff07067890 */ /* 0x000fe2000fffe0ff */
[----:B------:R-:W-:Y:S02]  /*0bc0*/  ISETP.NE.AND P3, PT, R3, RZ, PT ;  /* 0x000000ff0300720c */ /* 0x000fe40003f65270 */
[----:B------:R-:W-:-:S03]  /*0bd0*/  ISETP.GE.AND P2, PT, R4, 0x1, PT ;  /* 0x000000010400780c */ /* 0x000fc60003f46270 */
[----:B-1----:R-:W1:Y:S08]  /*0be0*/  @!P1 LDC.64 R6, c[0x0][0x390] ;  /* 0x0000e400ff069b82 */ /* 0x002e700000000a00 */
[----:B------:R-:W2:Y:S02]  /*0bf0*/  LDC.64 R12, c[0x0][0x398] ;  /* 0x0000e600ff0c7b82 */ /* 0x000ea40000000a00 */
[----:B------:R-:W-:Y:S01]  /*0c00*/  @P2 IMAD.MOV.U32 R9, RZ, RZ, 0x1 ;  /* 0x00000001ff092424 */ /* 0x000fe200078e00ff */
[----:B0-----:R-:W0:Y:S02]  /*0c10*/  @!P0 LDS R5, [R8+-0x4] ;  /* 0xfffffc0008058984 */ /* 0x001e240000000800 */
[----:B0-----:R-:W-:Y:S01]  /*0c20*/  @!P0 FADD R10, R10, R5 ;  /* 0x000000050a0a8221 */ /* 0x001fe20000000000 */
[----:B-1----:R-:W-:Y:S01]  /*0c30*/  @!P1 IMAD.WIDE.U32 R4, R2, 0x4, R6 ;  /* 0x0000000402049825 */ /* 0x002fe200078e0006 */
[----:B------:R-:W-:-:S03]  /*0c40*/  ISETP.NE.AND P0, PT, R3, UR6, PT ;  /* 0x0000000603007c0c */ /* 0x000fc6000bf05270 */
[----:B--2---:R-:W-:Y:S01]  /*0c50*/  IMAD.WIDE.U32 R6, R0, 0x4, R12 ;  /* 0x0000000400067825 */ /* 0x004fe200078e000c */
[----:B------:R0:W-:Y:S04]  /*0c60*/  @!P1 STG.E desc[UR8][R4.64], R10 ;  /* 0x0000000a04009986 */ /* 0x0001e8000c101908 */
[----:B------:R0:W-:Y:S01]  /*0c70*/  @!P3 STG.E desc[UR8][R6.64], RZ ;  /* 0x000000ff0600b986 */ /* 0x0001e2000c101908 */
[----:B------:R-:W-:Y:S06]  /*0c80*/  BAR.SYNC.DEFER_BLOCKING 0x0 ;  /* 0x0000000000007b1d */ /* 0x000fec0000010000 */
[----:B------:R0:W-:Y:S01]  /*0c90*/  @P2 STG.E desc[UR8][R6.64], R9 ;  /* 0x0000000906002986 */ /* 0x0001e2000c101908 */
[----:B------:R-:W-:Y:S05]  /*0ca0*/  @P0 EXIT ;  /* 0x000000000000094d */ /* 0x000fea0003800000 */
[----:B------:R-:W1:Y:S02]  /*0cb0*/  LDC.64 R2, c[0x0][0x3a0] ;  /* 0x0000e800ff027b82 */ /* 0x000e640000000a00 */
[----:B-1----:R-:W-:-:S05]  /*0cc0*/  IMAD.WIDE.U32 R2, R0, 0x4, R2 ;  /* 0x0000000400027825 */ /* 0x002fca00078e0002 */
[----:B------:R-:W-:Y:S01]  /*0cd0*/  STG.E desc[UR8][R2.64], R10 ;  /* 0x0000000a02007986 */ /* 0x000fe2000c101908 */
[----:B------:R-:W-:Y:S05]  /*0ce0*/  EXIT ;  /* 0x000000000000794d */ /* 0x000fea0003800000 */
.L_x_7:
        /* <DEDUP_REMOVED lines=9> */
.L_x_35:


//--------------------- .text._Z15shiftRightByOnePfS_fj --------------------------
	.section	.text._Z15shiftRightByOnePfS_fj,"ax",@progbits
	.align	128
        .global         _Z15shiftRightByOnePfS_fj
        .type           _Z15shiftRightByOnePfS_fj,@function
        .size           _Z15shiftRightByOnePfS_fj,(.L_x_36 - _Z15shiftRightByOnePfS_fj)
        .other          _Z15shiftRightByOnePfS_fj,@"STO_CUDA_ENTRY STV_DEFAULT"
_Z15shiftRightByOnePfS_fj:
.text._Z15shiftRightByOnePfS_fj:
[----:B------:R-:W-:Y:S01]  /*0000*/  LDC R1, c[0x0][0x37c] ;  /* 0x0000df00ff017b82 */ /* 0x000fe20000000800 */
[----:B------:R-:W0:Y:S07]  /*0010*/  S2R R0, SR_TID.X ;  /* 0x0000000000007919 */ /* 0x000e2e0000002100 */
[----:B------:R-:W0:Y:S08]  /*0020*/  S2UR UR4, SR_CTAID.X ;  /* 0x00000000000479c3 */ /* 0x000e300000002500 */
[----:B------:R-:W0:Y:S02]  /*0030*/  LDC R7, c[0x0][0x360] ;  /* 0x0000d800ff077b82 */ /* 0x000e240000000800 */
[----:B0-----:R-:W-:Y:S01]  /*0040*/  IMAD R7, R7, UR4, R0 ;  /* 0x0000000407077c24 */ /* 0x001fe2000f8e0200 */
[----:B------:R-:W0:Y:S04]  /*0050*/  LDCU.64 UR4, c[0x0][0x358] ;  /* 0x00006b00ff0477ac */ /* 0x000e280008000a00 */
[----:B------:R-:W-:-:S13]  /*0060*/  ISETP.NE.AND P0, PT, R7, RZ, PT ;  /* 0x000000ff0700720c */ /* 0x000fda0003f05270 */
[----:B------:R-:W0:Y:S08]  /*0070*/  @!P0 LDC R5, c[0x0][0x390] ;  /* 0x0000e400ff058b82 */ /* 0x000e300000000800 */
[----:B------:R-:W0:Y:S02]  /*0080*/  @!P0 LDC.64 R2, c[0x0][0x388] ;  /* 0x0000e200ff028b82 */ /* 0x000e240000000a00 */
[----:B0-----:R0:W-:Y:S01]  /*0090*/  @!P0 STG.E desc[UR4][R2.64], R5 ;  /* 0x0000000502008986 */ /* 0x0011e2000c101904 */
[----:B------:R-:W-:Y:S05]  /*00a0*/  @!P0 EXIT ;  /* 0x000000000000894d */ /* 0x000fea0003800000 */
[----:B------:R-:W1:Y:S02]  /*00b0*/  LDCU UR6, c[0x0][0x394] ;  /* 0x00007280ff0677ac */ /* 0x000e640008000800 */
[----:B-1----:R-:W-:-:S13]  /*00c0*/  ISETP.GE.U32.AND P0, PT, R7, UR6, PT ;  /* 0x0000000607007c0c */ /* 0x002fda000bf06070 */
[----:B------:R-:W-:Y:S05]  /*00d0*/  @P0 EXIT ;  /* 0x000000000000094d */ /* 0x000fea0003800000 */
[----:B0-----:R-:W0:Y:S01]  /*00e0*/  LDC.64 R2, c[0x0][0x380] ;  /* 0x0000e000ff027b82 */ /* 0x001e220000000a00 */
[----:B------:R-:W-:-:S05]  /*00f0*/  IADD3 R5, PT, PT, R7, -0x1, RZ ;  /* 0xffffffff07057810 */ /* 0x000fca0007ffe0ff */
[----:B0-----:R-:W-:Y:S02]  /*0100*/  IMAD.WIDE.U32 R2, R5, 0x4, R2 ;  /* 0x0000000405027825 */ /* 0x001fe400078e0002 */
[----:B------:R-:W0:Y:S04]  /*0110*/  LDC.64 R4, c[0x0][0x388] ;  /* 0x0000e200ff047b82 */ /* 0x000e280000000a00 */
[----:B------:R-:W2:Y:S01]  /*0120*/  LDG.E R3, desc[UR4][R2.64] ;  /* 0x0000000402037981 */ /* 0x000ea2000c1e1900 */
[----:B0-----:R-:W-:-:S05]  /*0130*/  IMAD.WIDE.U32 R4, R7, 0x4, R4 ;  /* 0x0000000407047825 */ /* 0x001fca00078e0004 */
[----:B--2---:R-:W-:Y:S01]  /*0140*/  STG.E desc[UR4][R4.64], R3 ;  /* 0x0000000304007986 */ /* 0x004fe2000c101904 */
[----:B------:R-:W-:Y:S05]  /*0150*/  EXIT ;  /* 0x000000000000794d */ /* 0x000fea0003800000 */
.L_x_8:
        /* <DEDUP_REMOVED lines=10> */
.L_x_36:


//--------------------- .text._Z18distributeEndBlockPfS_j --------------------------
	.section	.text._Z18distributeEndBlockPfS_j,"ax",@progbits
	.align	128
        .global         _Z18distributeEndBlockPfS_j
        .type           _Z18distributeEndBlockPfS_j,@function
        .size           _Z18distributeEndBlockPfS_j,(.L_x_37 - _Z18distributeEndBlockPfS_j)
        .other          _Z18distributeEndBlockPfS_j,@"STO_CUDA_ENTRY STV_DEFAULT"
_Z18distributeEndBlockPfS_j:
.text._Z18distributeEndBlockPfS_j:
        /* <DEDUP_REMOVED lines=11> */
[----:B------:R-:W-:-:S06]  /*00b0*/  IADD3 R9, PT, PT, R9, -0x1, RZ ;  /* 0xffffffff09097810 */ /* 0x000fcc0007ffe0ff */
[----:B------:R-:W2:Y:S01]  /*00c0*/  LDC.64 R4, c[0x0][0x388] ;  /* 0x0000e200ff047b82 */ /* 0x000ea20000000a00 */
[----:B0-----:R-:W-:-:S06]  /*00d0*/  IMAD.WIDE.U32 R2, R9, 0x4, R2 ;  /* 0x0000000409027825 */ /* 0x001fcc00078e0002 */
[----:B-1----:R-:W3:Y:S01]  /*00e0*/  LDG.E R2, desc[UR4][R2.64] ;  /* 0x0000000402027981 */ /* 0x002ee2000c1e1900 */
[----:B--2---:R-:W-:-:S05]  /*00f0*/  IMAD.WIDE.U32 R4, R7, 0x4, R4 ;  /* 0x0000000407047825 */ /* 0x004fca00078e0004 */
[----:B------:R-:W3:Y:S02]  /*0100*/  LDG.E R7, desc[UR4][R4.64] ;  /* 0x0000000404077981 */ /* 0x000ee4000c1e1900 */
[----:B---3--:R-:W-:-:S05]  /*0110*/  FADD R7, R2, R7 ;  /* 0x0000000702077221 */ /* 0x008fca0000000000 */
[----:B------:R-:W-:Y:S01]  /*0120*/  STG.E desc[UR4][R4.64], R7 ;  /* 0x0000000704007986 */ /* 0x000fe2000c101904 */
[----:B------:R-:W-:Y:S05]  /*0130*/  EXIT ;  /* 0x000000000000794d */ /* 0x000fea0003800000 */
.L_x_9:
        /* <DEDUP_REMOVED lines=12> */
.L_x_37:


//--------------------- .text._Z20copyEndOfBlockKernelPfS_j --------------------------
	.section	.text._Z20copyEndOfBlockKernelPfS_j,"ax",@progbits
	.align	128
        .global         _Z20copyEndOfBlockKernelPfS_j
        .type           _Z20copyEndOfBlockKernelPfS_j,@function
        .size           _Z20copyEndOfBlockKernelPfS_j,(.L_x_38 - _Z20copyEndOfBlockKernelPfS_j)
        .other          _Z20copyEndOfBlockKernelPfS_j,@"STO_CUDA_ENTRY STV_DEFAULT"
_Z20copyEndOfBlockKernelPfS_j:
.text._Z20copyEndOfBlockKernelPfS_j:
[----:B------:R-:W-:Y:S01]  /*0000*/  LDC R1, c[0x0][0x37c] ;  /* 0x0000df00ff017b82 */ /* 0x000fe20000000800 */
[----:B------:R-:W0:Y:S07]  /*0010*/  S2R R7, SR_TID.X ;  /* 0x0000000000077919 */ /* 0x000e2e0000002100 */
[----:B------:R-:W0:Y:S01]  /*0020*/  S2UR UR4, SR_CTAID.X ;  /* 0x00000000000479c3 */ /* 0x000e220000002500 */
[----:B------:R-:W1:Y:S07]  /*0030*/  LDCU UR5, c[0x0][0x390] ;  /* 0x00007200ff0577ac */ /* 0x000e6e0008000800 */
[----:B------:R-:W0:Y:S02]  /*0040*/  LDC R0, c[0x0][0x360] ;  /* 0x0000d800ff007b82 */ /* 0x000e240000000800 */
[----:B0-----:R-:W-:-:S05]  /*0050*/  IMAD R7, R0, UR4, R7 ;  /* 0x0000000400077c24 */ /* 0x001fca000f8e0207 */
[----:B-1----:R-:W-:-:S13]  /*0060*/  ISETP.GE.U32.AND P0, PT, R7, UR5, PT ;  /* 0x0000000507007c0c */ /* 0x002fda000bf06070 */
[----:B------:R-:W-:Y:S05]  /*0070*/  @P0 EXIT ;  /* 0x000000000000094d */ /* 0x000fea0003800000 */
[----:B------:R-:W0:Y:S01]  /*0080*/  LDC.64 R2, c[0x0][0x380] ;  /* 0x0000e000ff027b82 */ /* 0x000e220000000a00 */
[----:B------:R-:W1:Y:S01]  /*0090*/  LDCU.64 UR4, c[0x0][0x358] ;  /* 0x00006b00ff0477ac */ /* 0x000e620008000a00 */
[----:B------:R-:W-:-:S05]  /*00a0*/  IMAD R0, R7, R0, R0 ;  /* 0x0000000007007224 */ /* 0x000fca00078e0200 */
[----:B------:R-:W-:-:S05]  /*00b0*/  IADD3 R5, PT, PT, R0, -0x1, RZ ;  /* 0xffffffff00057810 */ /* 0x000fca0007ffe0ff */
[----:B0-----:R-:W-:Y:S02]  /*00c0*/  IMAD.WIDE.U32 R2, R5, 0x4, R2 ;  /* 0x0000000405027825 */ /* 0x001fe400078e0002 */
[----:B------:R-:W0:Y:S04]  /*00d0*/  LDC.64 R4, c[0x0][0x388] ;  /* 0x0000e200ff047b82 */ /* 0x000e280000000a00 */
[----:B-1----:R-:W2:Y:S01]  /*00e0*/  LDG.E R3, desc[UR4][R2.64] ;  /* 0x0000000402037981 */ /* 0x002ea2000c1e1900 */
[----:B0-----:R-:W-:-:S05]  /*00f0*/  IMAD.WIDE.U32 R4, R7, 0x4, R4 ;  /* 0x0000000407047825 */ /* 0x001fca00078e0004 */
[----:B--2---:R-:W-:Y:S01]  /*0100*/  STG.E desc[UR4][R4.64], R3 ;  /* 0x0000000304007986 */ /* 0x004fe2000c101904 */
[----:B------:R-:W-:Y:S05]  /*0110*/  EXIT ;  /* 0x000000000000794d */ /* 0x000fea0003800000 */
.L_x_10:
        /* <DEDUP_REMOVED lines=14> */
.L_x_38:


//--------------------- .text._Z19scanIncKernelAddIntPiS_j --------------------------
	.section	.text._Z19scanIncKernelAddIntPiS_j,"ax",@progbits
	.align	128
        .global         _Z19scanIncKernelAddIntPiS_j
        .type           _Z19scanIncKernelAddIntPiS_j,@function
        .size           _Z19scanIncKernelAddIntPiS_j,(.L_x_39 - _Z19scanIncKernelAddIntPiS_j)
        .other          _Z19scanIncKernelAddIntPiS_j,@"STO_CUDA_ENTRY STV_DEFAULT"
_Z19scanIncKernelAddIntPiS_j:
.text._Z19scanIncKernelAddIntPiS_j:
[----:B------:R-:W-:Y:S01]  /*0000*/  LDC R1, c[0x0][0x37c] ;  /* 0x0000df00ff017b82 */ /* 0x000fe20000000800 */
[----:B------:R-:W0:Y:S07]  /*0010*/  S2R R2, SR_TID.X ;  /* 0x0000000000027919 */ /* 0x000e2e0000002100 */
[----:B------:R-:W0:Y:S01]  /*0020*/  S2UR UR4, SR_CTAID.X ;  /* 0x00000000000479c3 */ /* 0x000e220000002500 */
[----:B------:R-:W1:Y:S01]  /*0030*/  LDCU UR5, c[0x0][0x390] ;  /* 0x00007200ff0577ac */ /* 0x000e620008000800 */
[----:B------:R-:W2:Y:S06]  /*0040*/  LDCU.64 UR6, c[0x0][0x358] ;  /* 0x00006b00ff0677ac */ /* 0x000eac0008000a00 */
[----:B------:R-:W0:Y:S02]  /*0050*/  LDC R3, c[0x0][0x360] ;  /* 0x0000d800ff037b82 */ /* 0x000e240000000800 */
[----:B0-----:R-:W-:-:S05]  /*0060*/  IMAD R0, R3, UR4, R2 ;  /* 0x0000000403007c24 */ /* 0x001fca000f8e0202 */
[----:B-1----:R-:W-:-:S13]  /*0070*/  ISETP.GE.U32.AND P0, PT, R0, UR5, PT ;  /* 0x0000000500007c0c */ /* 0x002fda000bf06070 */
[----:B------:R-:W0:Y:S02]  /*0080*/  @!P0 LDC.64 R6, c[0x0][0x380] ;  /* 0x0000e000ff068b82 */ /* 0x000e240000000a00 */
[----:B0-----:R-:W-:-:S06]  /*0090*/  @!P0 IMAD.WIDE.U32 R6, R0, 0x4, R6 ;  /* 0x0000000400068825 */ /* 0x001fcc00078e0006 */
[----:B--2---:R-:W2:Y:S01]  /*00a0*/  @!P0 LDG.E R6, desc[UR6][R6.64] ;  /* 0x0000000606068981 */ /* 0x004ea2000c1e1900 */
[----:B------:R-:W-:Y:S01]  /*00b0*/  CS2R R4, SRZ ;  /* 0x0000000000047805 */ /* 0x000fe2000001ff00 */
[----:B------:R-:W0:Y:S01]  /*00c0*/  S2UR UR5, SR_CgaCtaId ;  /* 0x00000000000579c3 */ /* 0x000e220000008800 */
[----:B------:R-:W-:Y:S01]  /*00d0*/  UMOV UR4, 0x400 ;  /* 0x0000040000047882 */ /* 0x000fe20000000000 */
[----:B------:R-:W-:Y:S01]  /*00e0*/  LOP3.LUT P1, R8, R2, 0x1f, RZ, 0xc0, !PT ;  /* 0x0000001f02087812 */ /* 0x000fe2000782c0ff */
[----:B------:R-:W-:Y:S01]  /*00f0*/  BSSY.RECONVERGENT B0, `(.L_x_11) ;  /* 0x0000023000007945 */ /* 0x000fe20003800200 */
[----:B0-----:R-:W-:-:S06]  /*0100*/  ULEA UR4, UR5, UR4, 0x18 ;  /* 0x0000000405047291 */ /* 0x001fcc000f8ec0ff */
[----:B------:R-:W-:Y:S01]  /*0110*/  LEA R3, R2, UR4, 0x2 ;  /* 0x0000000402037c11 */ /* 0x000fe2000f8e10ff */
[----:B--2---:R-:W0:Y:S08]  /*0120*/  @!P0 I2F.F64 R4, R6 ;  /* 0x0000000600048312 */ /* 0x004e300000201c00 */
[----:B0-----:R-:W0:Y:S02]  /*0130*/  F2I.F64.TRUNC R4, R4 ;  /* 0x0000000400047311 */ /* 0x001e24000030d100 */
[----:B0-----:R0:W-:Y:S01]  /*0140*/  STS [R3], R4 ;  /* 0x0000000403007388 */ /* 0x0011e20000000800 */
[----:B------:R-:W-:Y:S06]  /*0150*/  BAR.SYNC.DEFER_BLOCKING 0x0 ;  /* 0x0000000000007b1d */ /* 0x000fec0000010000 */
[----:B------:R-:W-:Y:S05]  /*0160*/  @!P1 BRA `(.L_x_12) ;  /* 0x00000000006c9947 */ /* 0x000fea0003800000 */
[----:B0-----:R-:W-:Y:S01]  /*0170*/  LDS R4, [R3+-0x4] ;  /* 0xfffffc0003047984 */ /* 0x001fe20000000800 */
[----:B------:R-:W-:-:S03]  /*0180*/  ISETP.NE.AND P1, PT, R8, 0x1, PT ;  /* 0x000000010800780c */ /* 0x000fc60003f25270 */
[----:B------:R-:W0:Y:S02]  /*0190*/  LDS R5, [R3] ;  /* 0x0000000003057984 */ /* 0x000e240000000800 */
[----:B0-----:R-:W-:-:S05]  /*01a0*/  IMAD.IADD R4, R4, 0x1, R5 ;  /* 0x0000000104047824 */ /* 0x001fca00078e0205 */
[----:B------:R1:W-:Y:S03]  /*01b0*/  STS [R3], R4 ;  /* 0x0000000403007388 */ /* 0x0003e60000000800 */
[----:B------:R-:W-:Y:S05]  /*01c0*/  @!P1 BRA `(.L_x_12) ;  /* 0x0000000000549947 */ /* 0x000fea0003800000 */
[----:B-1----:R-:W-:Y:S01]  /*01d0*/  LDS R4, [R3+-0x8] ;  /* 0xfffff80003047984 */ /* 0x002fe20000000800 */
[----:B------:R-:W-:-:S03]  /*01e0*/  ISETP.GE.U32.AND P1, PT, R8, 0x4, PT ;  /* 0x000000040800780c */ /* 0x000fc60003f26070 */
[----:B------:R-:W0:Y:S02]  /*01f0*/  LDS R5, [R3] ;  /* 0x0000000003057984 */ /* 0x000e240000000800 */
[----:B0-----:R-:W-:-:S05]  /*0200*/  IMAD.IADD R4, R4, 0x1, R5 ;  /* 0x0000000104047824 */ /* 0x001fca00078e0205 */
[----:B------:R2:W-:Y:S03]  /*0210*/  STS [R3], R4 ;  /* 0x0000000403007388 */ /* 0x0005e60000000800 */
[----:B------:R-:W-:Y:S05]  /*0220*/  @!P1 BRA `(.L_x_12) ;  /* 0x00000000003c9947 */ /* 0x000fea0003800000 */
[----:B--2---:R-:W-:Y:S01]  /*0230*/  LDS R4, [R3+-0x10] ;  /* 0xfffff00003047984 */ /* 0x004fe20000000800 */
[----:B------:R-:W-:-:S03]  /*0240*/  ISETP.GE.U32.AND P1, PT, R8, 0x8, PT ;  /* 0x000000080800780c */ /* 0x000fc60003f26070 */
[----:B------:R-:W0:Y:S02]  /*0250*/  LDS R5, [R3] ;  /* 0x0000000003057984 */ /* 0x000e240000000800 */
[----:B0-----:R-:W-:-:S05]  /*0260*/  IMAD.IADD R4, R4, 0x1, R5 ;  /* 0x0000000104047824 */ /* 0x001fca00078e0205 */
[----:B------:R3:W-:Y:S03]  /*0270*/  STS [R3], R4 ;  /* 0x0000000403007388 */ /* 0x0007e60000000800 */
[----:B------:R-:W-:Y:S05]  /*0280*/  @!P1 BRA `(.L_x_12) ;  /* 0x0000000000249947 */ /* 0x000fea0003800000 */
[----:B---3--:R-:W-:Y:S01]  /*0290*/  LDS R4, [R3+-0x20] ;  /* 0xffffe00003047984 */ /* 0x008fe20000000800 */
[----:B------:R-:W-:-:S03]  /*02a0*/  ISETP.GE.U32.AND P1, PT, R8, 0x10, PT ;  /* 0x000000100800780c */ /* 0x000fc60003f26070 */
[----:B------:R-:W0:Y:S02]  /*02b0*/  LDS R5, [R3] ;  /* 0x0000000003057984 */ /* 0x000e240000000800 */
[----:B0-----:R-:W-:-:S05]  /*02c0*/  IMAD.IADD R4, R4, 0x1, R5 ;  /* 0x0000000104047824 */ /* 0x001fca00078e0205 */
[----:B------:R-:W-:Y:S04]  /*02d0*/  STS [R3], R4 ;  /* 0x0000000403007388 */ /* 0x000fe80000000800 */
[----:B------:R-:W-:Y:S04]  /*02e0*/  @P1 LDS R5, [R3+-0x40] ;  /* 0xffffc00003051984 */ /* 0x000fe80000000800 */
[----:B------:R-:W0:Y:S02]  /*02f0*/  @P1 LDS R6, [R3] ;  /* 0x0000000003061984 */ /* 0x000e240000000800 */
[----:B0-----:R-:W-:-:S05]  /*0300*/  @P1 IMAD.IADD R6, R5, 0x1, R6 ;  /* 0x0000000105061824 */ /* 0x001fca00078e0206 */
[----:B------:R4:W-:Y:S02]  /*0310*/  @P1 STS [R3], R6 ;  /* 0x0000000603001388 */ /* 0x0009e40000000800 */
.L_x_12:
[----:B------:R-:W-:Y:S05]  /*0320*/  BSYNC.RECONVERGENT B0 ;  /* 0x0000000000007941 */ /* 0x000fea0003800200 */
.L_x_11:
[----:B------:R-:W-:Y:S01]  /*0330*/  LDS R5, [R3] ;  /* 0x0000000003057984 */ /* 0x000fe20000000800 */
[----:B------:R-:W-:Y:S01]  /*0340*/  BAR.SYNC.DEFER_BLOCKING 0x0 ;  /* 0x0000000000007b1d */ /* 0x000fe20000010000 */
[----:B------:R-:W-:Y:S02]  /*0350*/  ISETP.NE.AND P1, PT, R8, 0x1f, PT ;  /* 0x0000001f0800780c */ /* 0x000fe40003f25270 */
[----:B0123--:R-:W-:-:S03]  /*0360*/  SHF.R.U32.HI R4, RZ, 0x3, R2 ;  /* 0x00000003ff047819 */ /* 0x00ffc60000011602 */
[----:B------:R-:W-:Y:S01]  /*0370*/  BSSY.RECONVERGENT B0, `(.L_x_13) ;  /* 0x0000027000007945 */ /* 0x000fe20003800200 */
[----:B------:R-:W-:-:S07]  /*0380*/  LOP3.LUT R4, R4, 0x7c, RZ, 0xc0, !PT ;  /* 0x0000007c04047812 */ /* 0x000fce00078ec0ff */
[----:B------:R-:W0:Y:S04]  /*0390*/  @!P1 LDS R7, [R3] ;  /* 0x0000000003079984 */ /* 0x000e280000000800 */
[----:B0-----:R0:W-:Y:S01]  /*03a0*/  @!P1 STS [R4+UR4], R7 ;  /* 0x0000000704009988 */ /* 0x0011e20008000804 */
[----:B------:R-:W-:Y:S01]  /*03b0*/  BAR.SYNC.DEFER_BLOCKING 0x0 ;  /* 0x0000000000007b1d */ /* 0x000fe20000010000 */
[----:B------:R-:W-:-:S13]  /*03c0*/  ISETP.GT.U32.AND P1, PT, R2, 0x1f, PT ;  /* 0x0000001f0200780c */ /* 0x000fda0003f24070 */
[----:B0-----:R-:W-:Y:S05]  /*03d0*/  @P1 BRA `(.L_x_14) ;  /* 0x0000000000801947 */ /* 0x001fea0003800000 */
[----:B------:R-:W-:Y:S01]  /*03e0*/  ISETP.NE.AND P1, PT, R2, RZ, PT ;  /* 0x000000ff0200720c */ /* 0x000fe20003f25270 */
[----:B------:R-:W-:-:S12]  /*03f0*/  BSSY.RECONVERGENT B1, `(.L_x_15) ;  /* 0x000001d000017945 */ /* 0x000fd80003800200 */
[----:B------:R-:W-:Y:S05]  /*0400*/  @!P1 BRA `(.L_x_16) ;  /* 0x00000000006c9947 */ /* 0x000fea0003800000 */
[----:B----4-:R-:W-:Y:S01]  /*0410*/  LDS R6, [R3+-0x4] ;  /* 0xfffffc0003067984 */ /* 0x010fe20000000800 */
[----:B------:R-:W-:-:S03]  /*0420*/  ISETP.NE.AND P1, PT, R2, 0x1, PT ;  /* 0x000000010200780c */ /* 0x000fc60003f25270 */
[----:B------:R-:W0:Y:S02]  /*0430*/  LDS R7, [R3] ;  /* 0x0000000003077984 */ /* 0x000e240000000800 */
[----:B0-----:R-:W-:-:S05]  /*0440*/  IMAD.IADD R6, R6, 0x1, R7 ;  /* 0x0000000106067824 */ /* 0x001fca00078e0207 */
[----:B------:R0:W-:Y:S03]  /*0450*/  STS [R3], R6 ;  /* 0x0000000603007388 */ /* 0x0001e60000000800 */
[----:B------:R-:W-:Y:S05]  /*0460*/  @!P1 BRA `(.L_x_16) ;  /* 0x0000000000549947 */ /* 0x000fea0003800000 */
[----:B0-----:R-:W-:Y:S01]  /*0470*/  LDS R6, [R3+-0x8] ;  /* 0xfffff80003067984 */ /* 0x001fe20000000800 */
[----:B------:R-:W-:-:S03]  /*0480*/  ISETP.GE.U32.AND P1, PT, R2, 0x4, PT ;  /* 0x000000040200780c */ /* 0x000fc60003f26070 */
        /* <DEDUP_REMOVED lines=19> */
.L_x_16:
[----:B------:R-:W-:Y:S05]  /*05c0*/  BSYNC.RECONVERGENT B1 ;  /* 0x0000000000017941 */ /* 0x000fea0003800200 */
.L_x_15:
[----:B01234-:R-:W0:Y:S02]  /*05d0*/  LDS R3, [R3] ;  /* 0x0000000003037984 */ /* 0x01fe240000000800 */
.L_x_14:
[----:B------:R-:W-:Y:S05]  /*05e0*/  BSYNC.RECONVERGENT B0 ;  /* 0x0000000000007941 */ /* 0x000fea0003800200 */
.L_x_13:
[----:B------:R-:W-:Y:S01]  /*05f0*/  BAR.SYNC.DEFER_BLOCKING 0x0 ;  /* 0x0000000000007b1d */ /* 0x000fe20000010000 */
[----:B------:R-:W-:-:S13]  /*0600*/  ISETP.GE.U32.AND P1, PT, R2, 0x20, PT ;  /* 0x000000200200780c */ /* 0x000fda0003f26070 */
[----:B------:R-:W1:Y:S01]  /*0610*/  @P1 LDS R4, [R4+UR4+-0x4] ;  /* 0xfffffc0404041984 */ /* 0x000e620008000800 */
[----:B------:R-:W-:Y:S05]  /*0620*/  @P0 EXIT ;  /* 0x000000000000094d */ /* 0x000fea0003800000 */
[----:B0---4-:R-:W0:Y:S01]  /*0630*/  LDC.64 R2, c[0x0][0x388] ;  /* 0x0000e200ff027b82 */ /* 0x011e220000000a00 */
[----:B-1----:R-:W-:Y:S02]  /*0640*/  @P1 IMAD.IADD R5, R5, 0x1, R4 ;  /* 0x0000000105051824 */ /* 0x002fe400078e0204 */
[----:B0-----:R-:W-:-:S05]  /*0650*/  IMAD.WIDE.U32 R2, R0, 0x4, R2 ;  /* 0x0000000400027825 */ /* 0x001fca00078e0002 */
[----:B------:R-:W-:Y:S01]  /*0660*/  STG.E desc[UR6][R2.64], R5 ;  /* 0x0000000502007986 */ /* 0x000fe2000c101906 */
[----:B------:R-:W-:Y:S05]  /*0670*/  EXIT ;  /* 0x000000000000794d */ /* 0x000fea0003800000 */
.L_x_17:
        /* <DEDUP_REMOVED lines=16> */
.L_x_39:


//--------------------- .text._Z13scanIncKernelPfS_j --------------------------
	.section	.text._Z13scanIncKernelPfS_j,"ax",@progbits
	.align	128
        .global         _Z13scanIncKernelPfS_j
        .type           _Z13scanIncKernelPfS_j,@function
        .size           _Z13scanIncKernelPfS_j,(.L_x_40 - _Z13scanIncKernelPfS_j)
        .other          _Z13scanIncKernelPfS_j,@"STO_CUDA_ENTRY STV_DEFAULT"
_Z13scanIncKernelPfS_j:
.text._Z13scanIncKernelPfS_j:
[----:B------:R-:W-:Y:S01]  /*0000*/  LDC R1, c[0x0][0x37c] ;  /* 0x0000df00ff017b82 */ /* 0x000fe20000000800 */
[----:B------:R-:W0:Y:S07]  /*0010*/  S2R R2, SR_TID.X ;  /* 0x0000000000027919 */ /* 0x000e2e0000002100 */
[----:B------:R-:W0:Y:S01]  /*0020*/  S2UR UR4, SR_CTAID.X ;  /* 0x00000000000479c3 */ /* 0x000e220000002500 */
[----:B------:R-:W1:Y:S01]  /*0030*/  LDCU UR5, c[0x0][0x390] ;  /* 0x00007200ff0577ac */ /* 0x000e620008000800 */
[----:B------:R-:W-:Y:S01]  /*0040*/  IMAD.MOV.U32 R6, RZ, RZ, RZ ;  /* 0x000000ffff067224 */ /* 0x000fe200078e00ff */
[----:B------:R-:W2:Y:S05]  /*0050*/  LDCU.64 UR6, c[0x0][0x358] ;  /* 0x00006b00ff0677ac */ /* 0x000eaa0008000a00 */
[----:B------:R-:W0:Y:S02]  /*0060*/  LDC R3, c[0x0][0x360] ;  /* 0x0000d800ff037b82 */ /* 0x000e240000000800 */
[----:B0-----:R-:W-:-:S05]  /*0070*/  IMAD R0, R3, UR4, R2 ;  /* 0x0000000403007c24 */ /* 0x001fca000f8e0202 */
[----:B-1----:R-:W-:-:S13]  /*0080*/  ISETP.GE.U32.AND P0, PT, R0, UR5, PT ;  /* 0x0000000500007c0c */ /* 0x002fda000bf06070 */
[----:B------:R-:W0:Y:S02]  /*0090*/  @!P0 LDC.64 R4, c[0x0][0x380] ;  /* 0x0000e000ff048b82 */ /* 0x000e240000000a00 */
[----:B0-----:R-:W-:-:S05]  /*00a0*/  @!P0 IMAD.WIDE.U32 R4, R0, 0x4, R4 ;  /* 0x0000000400048825 */ /* 0x001fca00078e0004 */
[----:B--2---:R-:W2:Y:S01]  /*00b0*/  @!P0 LDG.E R6, desc[UR6][R4.64] ;  /* 0x0000000604068981 */ /* 0x004ea2000c1e1900 */
[----:B------:R-:W0:Y:S01]  /*00c0*/  S2UR UR5, SR_CgaCtaId ;  /* 0x00000000000579c3 */ /* 0x000e220000008800 */
[----:B------:R-:W-:Y:S01]  /*00d0*/  UMOV UR4, 0x400 ;  /* 0x0000040000047882 */ /* 0x000fe20000000000 */
[----:B------:R-:W-:Y:S01]  /*00e0*/  LOP3.LUT P1, R7, R2, 0x1f, RZ, 0xc0, !PT ;  /* 0x0000001f02077812 */ /* 0x000fe2000782c0ff */
[----:B------:R-:W-:Y:S01]  /*00f0*/  BSSY.RECONVERGENT B0, `(.L_x_18) ;  /* 0x0000021000007945 */ /* 0x000fe20003800200 */
[----:B0-----:R-:W-:-:S06]  /*0100*/  ULEA UR4, UR5, UR4, 0x18 ;  /* 0x0000000405047291 */ /* 0x001fcc000f8ec0ff */
[----:B------:R-:W-:-:S05]  /*0110*/  LEA R3, R2, UR4, 0x2 ;  /* 0x0000000402037c11 */ /* 0x000fca000f8e10ff */
[----:B--2---:R0:W-:Y:S01]  /*0120*/  STS [R3], R6 ;  /* 0x0000000603007388 */ /* 0x0041e20000000800 */
[----:B------:R-:W-:Y:S06]  /*0130*/  BAR.SYNC.DEFER_BLOCKING 0x0 ;  /* 0x0000000000007b1d */ /* 0x000fec0000010000 */
[----:B------:R-:W-:Y:S05]  /*0140*/  @!P1 BRA `(.L_x_19) ;  /* 0x00000000006c9947 */ /* 0x000fea0003800000 */
[----:B------:R-:W-:Y:S01]  /*0150*/  LDS R4, [R3+-0x4] ;  /* 0xfffffc0003047984 */ /* 0x000fe20000000800 */
[----:B------:R-:W-:-:S03]  /*0160*/  ISETP.NE.AND P1, PT, R7, 0x1, PT ;  /* 0x000000010700780c */ /* 0x000fc60003f25270 */
[----:B------:R-:W1:Y:S02]  /*0170*/  LDS R5, [R3] ;  /* 0x0000000003057984 */ /* 0x000e640000000800 */
[----:B-1----:R-:W-:-:S05]  /*0180*/  FADD R4, R4, R5 ;  /* 0x0000000504047221 */ /* 0x002fca0000000000 */
[----:B------:R1:W-:Y:S03]  /*0190*/  STS [R3], R4 ;  /* 0x0000000403007388 */ /* 0x0003e60000000800 */
[----:B------:R-:W-:Y:S05]  /*01a0*/  @!P1 BRA `(.L_x_19) ;  /* 0x0000000000549947 */ /* 0x000fea0003800000 */
[----:B-1----:R-:W-:Y:S01]  /*01b0*/  LDS R4, [R3+-0x8] ;  /* 0xfffff80003047984 */ /* 0x002fe20000000800 */
[----:B------:R-:W-:-:S03]  /*01c0*/  ISETP.GE.U32.AND P1, PT, R7, 0x4, PT ;  /* 0x000000040700780c */ /* 0x000fc60003f26070 */
[----:B------:R-:W1:Y:S02]  /*01d0*/  LDS R5, [R3] ;  /* 0x0000000003057984 */ /* 0x000e640000000800 */
[----:B-1----:R-:W-:-:S05]  /*01e0*/  FADD R4, R4, R5 ;  /* 0x0000000504047221 */ /* 0x002fca0000000000 */
[----:B------:R2:W-:Y:S03]  /*01f0*/  STS [R3], R4 ;  /* 0x0000000403007388 */ /* 0x0005e60000000800 */
[----:B------:R-:W-:Y:S05]  /*0200*/  @!P1 BRA `(.L_x_19) ;  /* 0x00000000003c9947 */ /* 0x000fea0003800000 */
[----:B--2---:R-:W-:Y:S01]  /*0210*/  LDS R4, [R3+-0x10] ;  /* 0xfffff00003047984 */ /* 0x004fe20000000800 */
[----:B------:R-:W-:-:S03]  /*0220*/  ISETP.GE.U32.AND P1, PT, R7, 0x8, PT ;  /* 0x000000080700780c */ /* 0x000fc60003f26070 */
[----:B------:R-:W1:Y:S02]  /*0230*/  LDS R5, [R3] ;  /* 0x0000000003057984 */ /* 0x000e640000000800 */
[----:B-1----:R-:W-:-:S05]  /*0240*/  FADD R4, R4, R5 ;  /* 0x0000000504047221 */ /* 0x002fca0000000000 */
[----:B------:R3:W-:Y:S03]  /*0250*/  STS [R3], R4 ;  /* 0x0000000403007388 */ /* 0x0007e60000000800 */
[----:B------:R-:W-:Y:S05]  /*0260*/  @!P1 BRA `(.L_x_19) ;  /* 0x0000000000249947 */ /* 0x000fea0003800000 */
[----:B---3--:R-:W-:Y:S01]  /*0270*/  LDS R4, [R3+-0x20] ;  /* 0xffffe00003047984 */ /* 0x008fe20000000800 */
[----:B------:R-:W-:-:S03]  /*0280*/  ISETP.GE.U32.AND P1, PT, R7, 0x10, PT ;  /* 0x000000100700780c */ /* 0x000fc60003f26070 */
[----:B------:R-:W1:Y:S02]  /*0290*/  LDS R5, [R3] ;  /* 0x0000000003057984 */ /* 0x000e640000000800 */
[----:B-1----:R-:W-:-:S05]  /*02a0*/  FADD R4, R4, R5 ;  /* 0x0000000504047221 */ /* 0x002fca0000000000 */
[----:B------:R-:W-:Y:S04]  /*02b0*/  STS [R3], R4 ;  /* 0x0000000403007388 */ /* 0x000fe80000000800 */
[----:B------:R-:W-:Y:S04]  /*02c0*/  @P1 LDS R5, [R3+-0x40] ;  /* 0xffffc00003051984 */ /* 0x000fe80000000800 */
[----:B0-----:R-:W0:Y:S02]  /*02d0*/  @P1 LDS R6, [R3] ;  /* 0x0000000003061984 */ /* 0x001e240000000800 */
[----:B0-----:R-:W-:-:S05]  /*02e0*/  @P1 FADD R6, R5, R6 ;  /* 0x0000000605061221 */ /* 0x001fca0000000000 */
[----:B------:R4:W-:Y:S02]  /*02f0*/  @P1 STS [R3], R6 ;  /* 0x0000000603001388 */ /* 0x0009e40000000800 */
.L_x_19:
[----:B------:R-:W-:Y:S05]  /*0300*/  BSYNC.RECONVERGENT B0 ;  /* 0x0000000000007941 */ /* 0x000fea0003800200 */
.L_x_18:
[----:B------:R-:W-:Y:S01]  /*0310*/  LDS R5, [R3] ;  /* 0x0000000003057984 */ /* 0x000fe20000000800 */
[----:B------:R-:W-:Y:S01]  /*0320*/  BAR.SYNC.DEFER_BLOCKING 0x0 ;  /* 0x0000000000007b1d */ /* 0x000fe20000010000 */
[----:B------:R-:W-:Y:S02]  /*0330*/  ISETP.NE.AND P1, PT, R7, 0x1f, PT ;  /* 0x0000001f0700780c */ /* 0x000fe40003f25270 */
[----:B-123--:R-:W-:-:S03]  /*0340*/  SHF.R.U32.HI R4, RZ, 0x3, R2 ;  /* 0x00000003ff047819 */ /* 0x00efc60000011602 */
[----:B------:R-:W-:Y:S01]  /*0350*/  BSSY.RECONVERGENT B0, `(.L_x_20) ;  /* 0x0000027000007945 */ /* 0x000fe20003800200 */
[----:B------:R-:W-:-:S07]  /*0360*/  LOP3.LUT R4, R4, 0x7c, RZ, 0xc0, !PT ;  /* 0x0000007c04047812 */ /* 0x000fce00078ec0ff */
[----:B------:R-:W1:Y:S04]  /*0370*/  @!P1 LDS R7, [R3] ;  /* 0x0000000003079984 */ /* 0x000e680000000800 */
[----:B-1----:R1:W-:Y:S01]  /*0380*/  @!P1 STS [R4+UR4], R7 ;  /* 0x0000000704009988 */ /* 0x0023e20008000804 */
[----:B------:R-:W-:Y:S01]  /*0390*/  BAR.SYNC.DEFER_BLOCKING 0x0 ;  /* 0x0000000000007b1d */ /* 0x000fe20000010000 */
[----:B------:R-:W-:-:S13]  /*03a0*/  ISETP.GT.U32.AND P1, PT, R2, 0x1f, PT ;  /* 0x0000001f0200780c */ /* 0x000fda0003f24070 */
[----:B-1----:R-:W-:Y:S05]  /*03b0*/  @P1 BRA `(.L_x_21) ;  /* 0x0000000000801947 */ /* 0x002fea0003800000 */
[----:B------:R-:W-:Y:S01]  /*03c0*/  ISETP.NE.AND P1, PT, R2, RZ, PT ;  /* 0x000000ff0200720c */ /* 0x000fe20003f25270 */
[----:B------:R-:W-:-:S12]  /*03d0*/  BSSY.RECONVERGENT B1, `(.L_x_22) ;  /* 0x000001d000017945 */ /* 0x000fd80003800200 */
[----:B------:R-:W-:Y:S05]  /*03e0*/  @!P1 BRA `(.L_x_23) ;  /* 0x00000000006c9947 */ /* 0x000fea0003800000 */
[----:B0---4-:R-:W-:Y:S01]  /*03f0*/  LDS R6, [R3+-0x4] ;  /* 0xfffffc0003067984 */ /* 0x011fe20000000800 */
[----:B------:R-:W-:-:S03]  /*0400*/  ISETP.NE.AND P1, PT, R2, 0x1, PT ;  /* 0x000000010200780c */ /* 0x000fc60003f25270 */
[----:B------:R-:W0:Y:S02]  /*0410*/  LDS R7, [R3] ;  /* 0x0000000003077984 */ /* 0x000e240000000800 */
[----:B0-----:R-:W-:-:S05]  /*0420*/  FADD R6, R6, R7 ;  /* 0x0000000706067221 */ /* 0x001fca0000000000 */
[----:B------:R1:W-:Y:S03]  /*0430*/  STS [R3], R6 ;  /* 0x0000000603007388 */ /* 0x0003e60000000800 */
[----:B------:R-:W-:Y:S05]  /*0440*/  @!P1 BRA `(.L_x_23) ;  /* 0x0000000000549947 */ /* 0x000fea0003800000 */
[----:B-1----:R-:W-:Y:S01]  /*0450*/  LDS R6, [R3+-0x8] ;  /* 0xfffff80003067984 */ /* 0x002fe20000000800 */
[----:B------:R-:W-:-:S03]  /*0460*/  ISETP.GE.U32.AND P1, PT, R2, 0x4, PT ;  /* 0x000000040200780c */ /* 0x000fc60003f26070 */
[----:B------:R-:W0:Y:S02]  /*0470*/  LDS R7, [R3] ;  /* 0x0000000003077984 */ /* 0x000e240000000800 */
[----:B0-----:R-:W-:-:S05]  /*0480*/  FADD R6, R6, R7 ;  /* 0x0000000706067221 */ /* 0x001fca0000000000 */
[----:B------:R2:W-:Y:S03]  /*0490*/  STS [R3], R6 ;  /* 0x0000000603007388 */ /* 0x0005e60000000800 */
[----:B------:R-:W-:Y:S05]  /*04a0*/  @!P1 BRA `(.L_x_23) ;  /* 0x00000000003c9947 */ /* 0x000fea0003800000 */
[----:B--2---:R-:W-:Y:S01]  /*04b0*/  LDS R6, [R3+-0x10] ;  /* 0xfffff00003067984 */ /* 0x004fe20000000800 */
[----:B------:R-:W-:-:S03]  /*04c0*/  ISETP.GE.U32.AND P1, PT, R2, 0x8, PT ;  /* 0x000000080200780c */ /* 0x000fc60003f26070 */
[----:B------:R-:W0:Y:S02]  /*04d0*/  LDS R7, [R3] ;  /* 0x0000000003077984 */ /* 0x000e240000000800 */
[----:B0-----:R-:W-:-:S05]  /*04e0*/  FADD R6, R6, R7 ;  /* 0x0000000706067221 */ /* 0x001fca0000000000 */
[----:B------:R3:W-:Y:S03]  /*04f0*/  STS [R3], R6 ;  /* 0x0000000603007388 */ /* 0x0007e60000000800 */
[----:B------:R-:W-:Y:S05]  /*0500*/  @!P1 BRA `(.L_x_23) ;  /* 0x0000000000249947 */ /* 0x000fea0003800000 */
[----:B---3--:R-:W-:Y:S01]  /*0510*/  LDS R6, [R3+-0x20] ;  /* 0xffffe00003067984 */ /* 0x008fe20000000800 */
[----:B------:R-:W-:-:S03]  /*0520*/  ISETP.GE.U32.AND P1, PT, R2, 0x10, PT ;  /* 0x000000100200780c */ /* 0x000fc60003f26070 */
[----:B------:R-:W0:Y:S02]  /*0530*/  LDS R7, [R3] ;  /* 0x0000000003077984 */ /* 0x000e240000000800 */
[----:B0-----:R-:W-:-:S05]  /*0540*/  FADD R6, R6, R7 ;  /* 0x0000000706067221 */ /* 0x001fca0000000000 */
[----:B------:R-:W-:Y:S04]  /*0550*/  STS [R3], R6 ;  /* 0x0000000603007388 */ /* 0x000fe80000000800 */
[----:B------:R-:W-:Y:S04]  /*0560*/  @P1 LDS R7, [R3+-0x40] ;  /* 0xffffc00003071984 */ /* 0x000fe80000000800 */
[----:B------:R-:W0:Y:S02]  /*0570*/  @P1 LDS R8, [R3] ;  /* 0x0000000003081984 */ /* 0x000e240000000800 */
[----:B0-----:R-:W-:-:S05]  /*0580*/  @P1 FADD R8, R7, R8 ;  /* 0x0000000807081221 */ /* 0x001fca0000000000 */
[----:B------:R0:W-:Y:S02]  /*0590*/  @P1 STS [R3], R8 ;  /* 0x0000000803001388 */ /* 0x0001e40000000800 */
.L_x_23:
[----:B------:R-:W-:Y:S05]  /*05a0*/  BSYNC.RECONVERGENT B1 ;  /* 0x0000000000017941 */ /* 0x000fea0003800200 */
.L_x_22:
[----:B01234-:R-:W1:Y:S02]  /*05b0*/  LDS R3, [R3] ;  /* 0x0000000003037984 */ /* 0x01fe640000000800 */
.L_x_21:
[----:B------:R-:W-:Y:S05]  /*05c0*/  BSYNC.RECONVERGENT B0 ;  /* 0x0000000000007941 */ /* 0x000fea0003800200 */
.L_x_20:
[----:B------:R-:W-:Y:S01]  /*05d0*/  BAR.SYNC.DEFER_BLOCKING 0x0 ;  /* 0x0000000000007b1d */ /* 0x000fe20000010000 */
[----:B------:R-:W-:-:S13]  /*05e0*/  ISETP.GE.U32.AND P1, PT, R2, 0x20, PT ;  /* 0x000000200200780c */ /* 0x000fda0003f26070 */
[----:B------:R-:W2:Y:S01]  /*05f0*/  @P1 LDS R4, [R4+UR4+-0x4] ;  /* 0xfffffc0404041984 */ /* 0x000ea20008000800 */
[----:B------:R-:W-:Y:S05]  /*0600*/  @P0 EXIT ;  /* 0x000000000000094d */ /* 0x000fea0003800000 */
[----:B01--4-:R-:W0:Y:S01]  /*0610*/  LDC.64 R2, c[0x0][0x388] ;  /* 0x0000e200ff027b82 */ /* 0x013e220000000a00 */
[----:B--2---:R-:W-:Y:S01]  /*0620*/  @P1 FADD R5, R5, R4 ;  /* 0x0000000405051221 */ /* 0x004fe20000000000 */
[----:B0-----:R-:W-:-:S05]  /*0630*/  IMAD.WIDE.U32 R2, R0, 0x4, R2 ;  /* 0x0000000400027825 */ /* 0x001fca00078e0002 */
[----:B------:R-:W-:Y:S01]  /*0640*/  STG.E desc[UR6][R2.64], R5 ;  /* 0x0000000502007986 */ /* 0x000fe2000c101906 */
[----:B------:R-:W-:Y:S05]  /*0650*/  EXIT ;  /* 0x000000000000794d */ /* 0x000fea0003800000 */
.L_x_24:
        /* <DEDUP_REMOVED lines=10> */
.L_x_40:


//--------------------- .text._Z13scanExcKernelPfS_j --------------------------
	.section	.text._Z13scanExcKernelPfS_j,"ax",@progbits
	.align	128
        .global         _Z13scanExcKernelPfS_j
        .type           _Z13scanExcKernelPfS_j,@function
        .size           _Z13scanExcKernelPfS_j,(.L_x_41 - _Z13scanExcKernelPfS_j)
        .other          _Z13scanExcKernelPfS_j,@"STO_CUDA_ENTRY STV_DEFAULT"
_Z13scanExcKernelPfS_j:
.text._Z13scanExcKernelPfS_j:
        /* <DEDUP_REMOVED lines=16> */
[----:B------:R-:W-:Y:S01]  /*0100*/  HFMA2 R4, -RZ, RZ, 0, 0 ;  /* 0x00000000ff047431 */ /* 0x000fe200000001ff */
[----:B0-----:R-:W-:-:S06]  /*0110*/  ULEA UR4, UR5, UR4, 0x18 ;  /* 0x0000000405047291 */ /* 0x001fcc000f8ec0ff */
[----:B------:R-:W-:-:S05]  /*0120*/  LEA R3, R2, UR4, 0x2 ;  /* 0x0000000402037c11 */ /* 0x000fca000f8e10ff */
[----:B--2---:R0:W-:Y:S01]  /*0130*/  STS [R3], R8 ;  /* 0x0000000803007388 */ /* 0x0041e20000000800 */
[----:B------:R-:W-:Y:S06]  /*0140*/  BAR.SYNC.DEFER_BLOCKING 0x0 ;  /* 0x0000000000007b1d */ /* 0x000fec0000010000 */
[----:B------:R-:W-:Y:S05]  /*0150*/  @!P1 BRA `(.L_x_26) ;  /* 0x0000000000789947 */ /* 0x000fea0003800000 */
[----:B------:R-:W-:Y:S01]  /*0160*/  LDS R4, [R3+-0x4] ;  /* 0xfffffc0003047984 */ /* 0x000fe20000000800 */
[----:B------:R-:W-:Y:S01]  /*0170*/  ISETP.NE.AND P1, PT, R5, 0x1, PT ;  /* 0x000000010500780c */ /* 0x000fe20003f25270 */
[----:B------:R-:W-:Y:S02]  /*0180*/  BSSY.RECONVERGENT B1, `(.L_x_27) ;  /* 0x000001a000017945 */ /* 0x000fe40003800200 */
        /* <DEDUP_REMOVED lines=22> */
[----:B------:R-:W1:Y:S02]  /*02f0*/  @P1 LDS R7, [R3] ;  /* 0x0000000003071984 */ /* 0x000e640000000800 */
[----:B-1----:R-:W-:-:S05]  /*0300*/  @P1 FADD R6, R6, R7 ;  /* 0x0000000706061221 */ /* 0x002fca0000000000 */
[----:B------:R4:W-:Y:S02]  /*0310*/  @P1 STS [R3], R6 ;  /* 0x0000000603001388 */ /* 0x0009e40000000800 */
.L_x_28:
[----:B------:R-:W-:Y:S05]  /*0320*/  BSYNC.RECONVERGENT B1 ;  /* 0x0000000000017941 */ /* 0x000fea0003800200 */
.L_x_27:
[----:B-123--:R1:W2:Y:S02]  /*0330*/  LDS R4, [R3+-0x4] ;  /* 0xfffffc0003047984 */ /* 0x00e2a40000000800 */
.L_x_26:
[----:B------:R-:W-:Y:S05]  /*0340*/  BSYNC.RECONVERGENT B0 ;  /* 0x0000000000007941 */ /* 0x000fea0003800200 */
.L_x_25:
[----:B------:R-:W-:Y:S01]  /*0350*/  BAR.SYNC.DEFER_BLOCKING 0x0 ;  /* 0x0000000000007b1d */ /* 0x000fe20000010000 */
[----:B------:R-:W-:Y:S01]  /*0360*/  ISETP.NE.AND P1, PT, R5, 0x1f, PT ;  /* 0x0000001f0500780c */ /* 0x000fe20003f25270 */
[----:B------:R-:W-:Y:S01]  /*0370*/  VIADD R7, R2, 0xffffffe0 ;  /* 0xffffffe002077836 */ /* 0x000fe20000000000 */
[----:B------:R-:W-:-:S03]  /*0380*/  SHF.R.U32.HI R5, RZ, 0x3, R2 ;  /* 0x00000003ff057819 */ /* 0x000fc60000011602 */
[----:B------:R-:W-:Y:S01]  /*0390*/  BSSY.RECONVERGENT B0, `(.L_x_29) ;  /* 0x0000025000007945 */ /* 0x000fe20003800200 */
[----:B------:R-:W-:-:S07]  /*03a0*/  LOP3.LUT R5, R5, 0x7c, RZ, 0xc0, !PT ;  /* 0x0000007c05057812 */ /* 0x000fce00078ec0ff */
[----:B----4-:R-:W3:Y:S04]  /*03b0*/  @!P1 LDS R6, [R3] ;  /* 0x0000000003069984 */ /* 0x010ee80000000800 */
[----:B---3--:R3:W-:Y:S01]  /*03c0*/  @!P1 STS [R5+UR4], R6 ;  /* 0x0000000605009988 */ /* 0x0087e20008000804 */
[----:B------:R-:W-:Y:S01]  /*03d0*/  BAR.SYNC.DEFER_BLOCKING 0x0 ;  /* 0x0000000000007b1d */ /* 0x000fe20000010000 */
[----:B------:R-:W-:-:S13]  /*03e0*/  ISETP.GE.U32.AND P1, PT, R7, -0x1f, PT ;  /* 0xffffffe10700780c */ /* 0x000fda0003f26070 */
[----:B---3--:R-:W-:Y:S05]  /*03f0*/  @!P1 BRA `(.L_x_30) ;  /* 0x0000000000789947 */ /* 0x008fea0003800000 */
[----:B------:R-:W-:Y:S01]  /*0400*/  LDS R6, [R3+-0x4] ;  /* 0xfffffc0003067984 */ /* 0x000fe20000000800 */
[----:B------:R-:W-:Y:S01]  /*0410*/  ISETP.GE.U32.AND P1, PT, R2, 0x2, PT ;  /* 0x000000020200780c */ /* 0x000fe20003f26070 */
[----:B------:R-:W-:Y:S02]  /*0420*/  BSSY.RECONVERGENT B1, `(.L_x_31) ;  /* 0x000001a000017945 */ /* 0x000fe40003800200 */
[----:B------:R-:W3:Y:S02]  /*0430*/  LDS R7, [R3] ;  /* 0x0000000003077984 */ /* 0x000ee40000000800 */
[----:B---3--:R-:W-:-:S05]  /*0440*/  FADD R6, R6, R7 ;  /* 0x0000000706067221 */ /* 0x008fca0000000000 */
[----:B------:R3:W-:Y:S03]  /*0450*/  STS [R3], R6 ;  /* 0x0000000603007388 */ /* 0x0007e60000000800 */
[----:B------:R-:W-:Y:S05]  /*0460*/  @!P1 BRA `(.L_x_32) ;  /* 0x0000000000549947 */ /* 0x000fea0003800000 */
[----:B---3--:R-:W-:Y:S01]  /*0470*/  LDS R6, [R3+-0x8] ;  /* 0xfffff80003067984 */ /* 0x008fe20000000800 */
[----:B------:R-:W-:-:S03]  /*0480*/  ISETP.GE.U32.AND P1, PT, R2, 0x4, PT ;  /* 0x000000040200780c */ /* 0x000fc60003f26070 */
[----:B------:R-:W3:Y:S02]  /*0490*/  LDS R7, [R3] ;  /* 0x0000000003077984 */ /* 0x000ee40000000800 */
[----:B---3--:R-:W-:-:S05]  /*04a0*/  FADD R6, R6, R7 ;  /* 0x0000000706067221 */ /* 0x008fca0000000000 */
[----:B------:R4:W-:Y:S03]  /*04b0*/  STS [R3], R6 ;  /* 0x0000000603007388 */ /* 0x0009e60000000800 */
[----:B------:R-:W-:Y:S05]  /*04c0*/  @!P1 BRA `(.L_x_32) ;  /* 0x00000000003c9947 */ /* 0x000fea0003800000 */
[----:B----4-:R-:W-:Y:S01]  /*04d0*/  LDS R6, [R3+-0x10] ;  /* 0xfffff00003067984 */ /* 0x010fe20000000800 */
[----:B------:R-:W-:-:S03]  /*04e0*/  ISETP.GE.U32.AND P1, PT, R2, 0x8, PT ;  /* 0x000000080200780c */ /* 0x000fc60003f26070 */
        /* <DEDUP_REMOVED lines=8> */
[----:B------:R-:W-:Y:S04]  /*0570*/  STS [R3], R6 ;  /* 0x0000000603007388 */ /* 0x000fe80000000800 */
[----:B------:R-:W-:Y:S04]  /*0580*/  @P1 LDS R7, [R3+-0x40] ;  /* 0xffffc00003071984 */ /* 0x000fe80000000800 */
[----:B0-----:R-:W0:Y:S02]  /*0590*/  @P1 LDS R8, [R3] ;  /* 0x0000000003081984 */ /* 0x001e240000000800 */
[----:B0-----:R-:W-:-:S05]  /*05a0*/  @P1 FADD R8, R7, R8 ;  /* 0x0000000807081221 */ /* 0x001fca0000000000 */
[----:B------:R0:W-:Y:S02]  /*05b0*/  @P1 STS [R3], R8 ;  /* 0x0000000803001388 */ /* 0x0001e40000000800 */
.L_x_32:
[----:B------:R-:W-:Y:S05]  /*05c0*/  BSYNC.RECONVERGENT B1 ;  /* 0x0000000000017941 */ /* 0x000fea0003800200 */
.L_x_31:
[----:B01-34-:R-:W3:Y:S02]  /*05d0*/  LDS R3, [R3+-0x4] ;  /* 0xfffffc0003037984 */ /* 0x01bee40000000800 */
.L_x_30:
[----:B------:R-:W-:Y:S05]  /*05e0*/  BSYNC.RECONVERGENT B0 ;  /* 0x0000000000007941 */ /* 0x000fea0003800200 */
.L_x_29:
[----:B------:R-:W-:Y:S01]  /*05f0*/  BAR.SYNC.DEFER_BLOCKING 0x0 ;  /* 0x0000000000007b1d */ /* 0x000fe20000010000 */
[----:B------:R-:W-:-:S13]  /*0600*/  ISETP.GE.U32.AND P1, PT, R2, 0x20, PT ;  /* 0x000000200200780c */ /* 0x000fda0003f26070 */
[----:B------:R-:W4:Y:S01]  /*0610*/  @P1 LDS R5, [R5+UR4+-0x4] ;  /* 0xfffffc0405051984 */ /* 0x000f220008000800 */
[----:B------:R-:W-:Y:S05]  /*0620*/  @P0 EXIT ;  /* 0x000000000000094d */ /* 0x000fea0003800000 */
[----:B01-3--:R-:W0:Y:S01]  /*0630*/  LDC.64 R2, c[0x0][0x388] ;  /* 0x0000e200ff027b82 */ /* 0x00be220000000a00 */
[----:B--2-4-:R-:W-:Y:S01]  /*0640*/  @P1 FADD R4, R4, R5 ;  /* 0x0000000504041221 */ /* 0x014fe20000000000 */
[----:B0-----:R-:W-:-:S05]  /*0650*/  IMAD.WIDE.U32 R2, R0, 0x4, R2 ;  /* 0x0000000400027825 */ /* 0x001fca00078e0002 */
[----:B------:R-:W-:Y:S01]  /*0660*/  STG.E desc[UR6][R2.64], R4 ;  /* 0x0000000402007986 */ /* 0x000fe2000c101906 */
[----:B------:R-:W-:Y:S05]  /*0670*/  EXIT ;  /* 0x000000000000794d */ /* 0x000fea0003800000 */
.L_x_33:
        /* <DEDUP_REMOVED lines=16> */
.L_x_41:


//--------------------- .nv.shared._Z21sgmDistributeEndBlockPfS_Pij --------------------------
	.section	.nv.shared._Z21sgmDistributeEndBlockPfS_Pij,"aw",@nobits
	.sectionflags	@""
	.align	16
	.zero		1024


//--------------------- .nv.shared.reserved.0     --------------------------
	.section	.nv.shared.reserved.0,"aw",@nobits
	.weak		__nv_reservedSMEM_offset_0_alias
	.size		__nv_reservedSMEM_offset_0_alias, 0, 64
	.other		__nv_reservedSMEM_offset_0_alias,@"STO_CUDA_RESERVED_SHARED STV_DEFAULT"
__nv_reservedSMEM_offset_0_alias:
	.zero		0
	.zero		64


//--------------------- .nv.shared._Z16sgmScanIncKernelPfPiS_S0_S_j --------------------------
	.section	.nv.shared._Z16sgmScanIncKernelPfPiS_S0_S_j,"aw",@nobits
	.sectionflags	@""
	.align	16
	.zero		1024


//--------------------- .nv.shared._Z15shiftRightByOnePfS_fj --------------------------
	.section	.nv.shared._Z15shiftRightByOnePfS_fj,"aw",@nobits
	.sectionflags	@""
	.align	16
	.zero		1024


//--------------------- .nv.shared._Z18distributeEndBlockPfS_j --------------------------
	.section	.nv.shared._Z18distributeEndBlockPfS_j,"aw",@nobits
	.sectionflags	@""
	.align	16
	.zero		1024


//--------------------- .nv.shared._Z20copyEndOfBlockKernelPfS_j --------------------------
	.section	.nv.shared._Z20copyEndOfBlockKernelPfS_j,"aw",@nobits
	.sectionflags	@""
	.align	16
	.zero		1024


//--------------------- .nv.shared._Z19scanIncKernelAddIntPiS_j --------------------------
	.section	.nv.shared._Z19scanIncKernelAddIntPiS_j,"aw",@nobits
	.sectionflags	@""
	.align	16
	.zero		1024


//--------------------- .nv.shared._Z13scanIncKernelPfS_j --------------------------
	.section	.nv.shared._Z13scanIncKernelPfS_j,"aw",@nobits
	.sectionflags	@""
	.align	16
	.zero		1024


//--------------------- .nv.shared._Z13scanExcKernelPfS_j --------------------------
	.section	.nv.shared._Z13scanExcKernelPfS_j,"aw",@nobits
	.sectionflags	@""
	.align	16
	.zero		1024


//--------------------- .nv.constant0._Z21sgmDistributeEndBlockPfS_Pij --------------------------
	.section	.nv.constant0._Z21sgmDistributeEndBlockPfS_Pij,"a",@progbits
	.sectionflags	@""
	.align	4
.nv.constant0._Z21sgmDistributeEndBlockPfS_Pij:
	.zero		924


//--------------------- .nv.constant0._Z16sgmScanIncKernelPfPiS_S0_S_j --------------------------
	.section	.nv.constant0._Z16sgmScanIncKernelPfPiS_S0_S_j,"a",@progbits
	.sectionflags	@""
	.align	4
.nv.constant0._Z16sgmScanIncKernelPfPiS_S0_S_j:
	.zero		940


//--------------------- .nv.constant0._Z15shiftRightByOnePfS_fj --------------------------
	.section	.nv.constant0._Z15shiftRightByOnePfS_fj,"a",@progbits
	.sectionflags	@""
	.align	4
.nv.constant0._Z15shiftRightByOnePfS_fj:
	.zero		920


//--------------------- .nv.constant0._Z18distributeEndBlockPfS_j --------------------------
	.section	.nv.constant0._Z18distributeEndBlockPfS_j,"a",@progbits
	.sectionflags	@""
	.align	4
.nv.constant0._Z18distributeEndBlockPfS_j:
	.zero		916


//--------------------- .nv.constant0._Z20copyEndOfBlockKernelPfS_j --------------------------
	.section	.nv.constant0._Z20copyEndOfBlockKernelPfS_j,"a",@progbits
	.sectionflags	@""
	.align	4
.nv.constant0._Z20copyEndOfBlockKernelPfS_j:
	.zero		916


//--------------------- .nv.constant0._Z19scanIncKernelAddIntPiS_j --------------------------
	.section	.nv.constant0._Z19scanIncKernelAddIntPiS_j,"a",@progbits
	.sectionflags	@""
	.align	4
.nv.constant0._Z19scanIncKernelAddIntPiS_j:
	.zero		916


//--------------------- .nv.constant0._Z13scanIncKernelPfS_j --------------------------
	.section	.nv.constant0._Z13scanIncKernelPfS_j,"a",@progbits
	.sectionflags	@""
	.align	4
.nv.constant0._Z13scanIncKernelPfS_j:
	.zero		916


//--------------------- .nv.constant0._Z13scanExcKernelPfS_j --------------------------
	.section	.nv.constant0._Z13scanExcKernelPfS_j,"a",@progbits
	.sectionflags	@""
	.align	4
.nv.constant0._Z13scanExcKernelPfS_j:
	.zero		916


//--------------------- SYMBOLS --------------------------

	.type		.nv.reservedSmem.offset0,@object
	.size		.nv.reservedSmem.offset0,0x4
	.type		.nv.reservedSmem.cap,@object
	.size		.nv.reservedSmem.cap,0x4
